//
// Generated by NVIDIA NVVM Compiler
//
// Compiler Build ID: CL-36424714
// Cuda compilation tools, release 13.0, V13.0.88
// Based on NVVM 20.0.0
//

.version 9.0
.target sm_100
.address_size 64

	// .globl	scaled_dot_product_attention_kernel

.visible .entry scaled_dot_product_attention_kernel(
	.param .u64 .ptr .align 1 scaled_dot_product_attention_kernel_param_0,
	.param .u64 .ptr .align 1 scaled_dot_product_attention_kernel_param_1,
	.param .u64 .ptr .align 1 scaled_dot_product_attention_kernel_param_2,
	.param .u64 .ptr .align 1 scaled_dot_product_attention_kernel_param_3,
	.param .u64 .ptr .align 1 scaled_dot_product_attention_kernel_param_4,
	.param .u32 scaled_dot_product_attention_kernel_param_5,
	.param .u32 scaled_dot_product_attention_kernel_param_6,
	.param .u32 scaled_dot_product_attention_kernel_param_7,
	.param .u32 scaled_dot_product_attention_kernel_param_8,
	.param .f32 scaled_dot_product_attention_kernel_param_9,
	.param .u8 scaled_dot_product_attention_kernel_param_10
)
{
	.reg .pred 	%p<17>;
	.reg .b16 	%rs<2>;
	.reg .b32 	%r<64>;
	.reg .b32 	%f<116>;
	.reg .b64 	%rd<26>;

	ld.param.u64 	%rd5, [scaled_dot_product_attention_kernel_param_0];
	ld.param.u64 	%rd6, [scaled_dot_product_attention_kernel_param_1];
	ld.param.u64 	%rd4, [scaled_dot_product_attention_kernel_param_4];
	ld.param.u32 	%r36, [scaled_dot_product_attention_kernel_param_5];
	ld.param.u32 	%r33, [scaled_dot_product_attention_kernel_param_6];
	ld.param.u32 	%r37, [scaled_dot_product_attention_kernel_param_7];
	ld.param.u32 	%r35, [scaled_dot_product_attention_kernel_param_8];
	ld.param.f32 	%f14, [scaled_dot_product_attention_kernel_param_9];
	ld.param.s8 	%rs1, [scaled_dot_product_attention_kernel_param_10];
	cvta.to.global.u64 	%rd1, %rd6;
	cvta.to.global.u64 	%rd2, %rd5;
	mov.u32 	%r1, %ctaid.z;
	div.u32 	%r2, %r1, %r33;
	mov.u32 	%r38, %ctaid.y;
	mov.u32 	%r39, %ntid.y;
	mov.u32 	%r40, %tid.y;
	mad.lo.s32 	%r41, %r38, %r39, %r40;
	mov.u32 	%r42, %ctaid.x;
	mov.u32 	%r43, %ntid.x;
	mov.u32 	%r44, %tid.x;
	mad.lo.s32 	%r4, %r42, %r43, %r44;
	setp.ge.s32 	%p1, %r2, %r36;
	setp.ge.s32 	%p2, %r41, %r37;
	or.pred  	%p3, %p1, %p2;
	setp.ge.s32 	%p4, %r4, %r37;
	or.pred  	%p5, %p4, %p3;
	@%p5 bra 	$L__BB0_15;
	rem.u32 	%r45, %r1, %r33;
	mad.lo.s32 	%r46, %r2, %r33, %r45;
	mul.lo.s32 	%r5, %r46, %r37;
	setp.lt.s32 	%p6, %r35, 1;
	mov.f32 	%f115, 0f00000000;
	@%p6 bra 	$L__BB0_14;
	mul.lo.s32 	%r48, %r5, %r35;
	mad.lo.s32 	%r6, %r35, %r41, %r48;
	mad.lo.s32 	%r7, %r35, %r4, %r48;
	and.b32  	%r8, %r35, 15;
	setp.lt.u32 	%p7, %r35, 16;
	mov.f32 	%f115, 0f00000000;
	mov.b32 	%r59, 0;
	@%p7 bra 	$L__BB0_5;
	and.b32  	%r59, %r35, 2147483632;
	neg.s32 	%r57, %r59;
	add.s64 	%rd3, %rd1, 32;
	mov.f32 	%f115, 0f00000000;
	mov.u32 	%r55, %r7;
	mov.u32 	%r56, %r6;
$L__BB0_4:
	.pragma "nounroll";
	mul.wide.s32 	%rd7, %r56, 4;
	add.s64 	%rd8, %rd2, %rd7;
	mul.wide.s32 	%rd9, %r55, 4;
	add.s64 	%rd10, %rd3, %rd9;
	ld.global.f32 	%f19, [%rd8];
	ld.global.f32 	%f20, [%rd10+-32];
	fma.rn.f32 	%f21, %f19, %f20, %f115;
	ld.global.f32 	%f22, [%rd8+4];
	ld.global.f32 	%f23, [%rd10+-28];
	fma.rn.f32 	%f24, %f22, %f23, %f21;
	ld.global.f32 	%f25, [%rd8+8];
	ld.global.f32 	%f26, [%rd10+-24];
	fma.rn.f32 	%f27, %f25, %f26, %f24;
	ld.global.f32 	%f28, [%rd8+12];
	ld.global.f32 	%f29, [%rd10+-20];
	fma.rn.f32 	%f30, %f28, %f29, %f27;
	ld.global.f32 	%f31, [%rd8+16];
	ld.global.f32 	%f32, [%rd10+-16];
	fma.rn.f32 	%f33, %f31, %f32, %f30;
	ld.global.f32 	%f34, [%rd8+20];
	ld.global.f32 	%f35, [%rd10+-12];
	fma.rn.f32 	%f36, %f34, %f35, %f33;
	ld.global.f32 	%f37, [%rd8+24];
	ld.global.f32 	%f38, [%rd10+-8];
	fma.rn.f32 	%f39, %f37, %f38, %f36;
	ld.global.f32 	%f40, [%rd8+28];
	ld.global.f32 	%f41, [%rd10+-4];
	fma.rn.f32 	%f42, %f40, %f41, %f39;
	ld.global.f32 	%f43, [%rd8+32];
	ld.global.f32 	%f44, [%rd10];
	fma.rn.f32 	%f45, %f43, %f44, %f42;
	ld.global.f32 	%f46, [%rd8+36];
	ld.global.f32 	%f47, [%rd10+4];
	fma.rn.f32 	%f48, %f46, %f47, %f45;
	ld.global.f32 	%f49, [%rd8+40];
	ld.global.f32 	%f50, [%rd10+8];
	fma.rn.f32 	%f51, %f49, %f50, %f48;
	ld.global.f32 	%f52, [%rd8+44];
	ld.global.f32 	%f53, [%rd10+12];
	fma.rn.f32 	%f54, %f52, %f53, %f51;
	ld.global.f32 	%f55, [%rd8+48];
	ld.global.f32 	%f56, [%rd10+16];
	fma.rn.f32 	%f57, %f55, %f56, %f54;
	ld.global.f32 	%f58, [%rd8+52];
	ld.global.f32 	%f59, [%rd10+20];
	fma.rn.f32 	%f60, %f58, %f59, %f57;
	ld.global.f32 	%f61, [%rd8+56];
	ld.global.f32 	%f62, [%rd10+24];
	fma.rn.f32 	%f63, %f61, %f62, %f60;
	ld.global.f32 	%f64, [%rd8+60];
	ld.global.f32 	%f65, [%rd10+28];
	fma.rn.f32 	%f115, %f64, %f65, %f63;
	add.s32 	%r57, %r57, 16;
	add.s32 	%r56, %r56, 16;
	add.s32 	%r55, %r55, 16;
	setp.ne.s32 	%p8, %r57, 0;
	@%p8 bra 	$L__BB0_4;
$L__BB0_5:
	setp.eq.s32 	%p9, %r8, 0;
	@%p9 bra 	$L__BB0_14;
	and.b32  	%r18, %r35, 7;
	setp.lt.u32 	%p10, %r8, 8;
	@%p10 bra 	$L__BB0_8;
	add.s32 	%r49, %r6, %r59;
	mul.wide.s32 	%rd11, %r49, 4;
	add.s64 	%rd12, %rd2, %rd11;
	ld.global.f32 	%f67, [%rd12];
	add.s32 	%r50, %r7, %r59;
	mul.wide.s32 	%rd13, %r50, 4;
	add.s64 	%rd14, %rd1, %rd13;
	ld.global.f32 	%f68, [%rd14];
	fma.rn.f32 	%f69, %f67, %f68, %f115;
	ld.global.f32 	%f70, [%rd12+4];
	ld.global.f32 	%f71, [%rd14+4];
	fma.rn.f32 	%f72, %f70, %f71, %f69;
	ld.global.f32 	%f73, [%rd12+8];
	ld.global.f32 	%f74, [%rd14+8];
	fma.rn.f32 	%f75, %f73, %f74, %f72;
	ld.global.f32 	%f76, [%rd12+12];
	ld.global.f32 	%f77, [%rd14+12];
	fma.rn.f32 	%f78, %f76, %f77, %f75;
	ld.global.f32 	%f79, [%rd12+16];
	ld.global.f32 	%f80, [%rd14+16];
	fma.rn.f32 	%f81, %f79, %f80, %f78;
	ld.global.f32 	%f82, [%rd12+20];
	ld.global.f32 	%f83, [%rd14+20];
	fma.rn.f32 	%f84, %f82, %f83, %f81;
	ld.global.f32 	%f85, [%rd12+24];
	ld.global.f32 	%f86, [%rd14+24];
	fma.rn.f32 	%f87, %f85, %f86, %f84;
	ld.global.f32 	%f88, [%rd12+28];
	ld.global.f32 	%f89, [%rd14+28];
	fma.rn.f32 	%f115, %f88, %f89, %f87;
	add.s32 	%r59, %r59, 8;
$L__BB0_8:
	setp.eq.s32 	%p11, %r18, 0;
	@%p11 bra 	$L__BB0_14;
	and.b32  	%r21, %r35, 3;
	setp.lt.u32 	%p12, %r18, 4;
	@%p12 bra 	$L__BB0_11;
	add.s32 	%r51, %r6, %r59;
	mul.wide.s32 	%rd15, %r51, 4;
	add.s64 	%rd16, %rd2, %rd15;
	ld.global.f32 	%f91, [%rd16];
	add.s32 	%r52, %r7, %r59;
	mul.wide.s32 	%rd17, %r52, 4;
	add.s64 	%rd18, %rd1, %rd17;
	ld.global.f32 	%f92, [%rd18];
	fma.rn.f32 	%f93, %f91, %f92, %f115;
	ld.global.f32 	%f94, [%rd16+4];
	ld.global.f32 	%f95, [%rd18+4];
	fma.rn.f32 	%f96, %f94, %f95, %f93;
	ld.global.f32 	%f97, [%rd16+8];
	ld.global.f32 	%f98, [%rd18+8];
	fma.rn.f32 	%f99, %f97, %f98, %f96;
	ld.global.f32 	%f100, [%rd16+12];
	ld.global.f32 	%f101, [%rd18+12];
	fma.rn.f32 	%f115, %f100, %f101, %f99;
	add.s32 	%r59, %r59, 4;
$L__BB0_11:
	setp.eq.s32 	%p13, %r21, 0;
	@%p13 bra 	$L__BB0_14;
	add.s32 	%r63, %r59, %r7;
	add.s32 	%r62, %r59, %r6;
	neg.s32 	%r61, %r21;
$L__BB0_13:
	.pragma "nounroll";
	mul.wide.s32 	%rd19, %r63, 4;
	add.s64 	%rd20, %rd1, %rd19;
	mul.wide.s32 	%rd21, %r62, 4;
	add.s64 	%rd22, %rd2, %rd21;
	ld.global.f32 	%f102, [%rd22];
	ld.global.f32 	%f103, [%rd20];
	fma.rn.f32 	%f115, %f102, %f103, %f115;
	add.s32 	%r63, %r63, 1;
	add.s32 	%r62, %r62, 1;
	add.s32 	%r61, %r61, 1;
	setp.ne.s32 	%p14, %r61, 0;
	@%p14 bra 	$L__BB0_13;
$L__BB0_14:
	mul.f32 	%f104, %f14, %f115;
	setp.ne.s16 	%p15, %rs1, 0;
	setp.gt.s32 	%p16, %r4, %r41;
	selp.f32 	%f105, 0fD01502F9, %f104, %p16;
	selp.f32 	%f106, %f105, %f104, %p15;
	add.s32 	%r53, %r5, %r41;
	mad.lo.s32 	%r54, %r53, %r37, %r4;
	cvta.to.global.u64 	%rd23, %rd4;
	mul.wide.s32 	%rd24, %r54, 4;
	add.s64 	%rd25, %rd23, %rd24;
	st.global.f32 	[%rd25], %f106;
$L__BB0_15:
	ret;

}
	// .globl	attention_softmax_kernel
.visible .entry attention_softmax_kernel(
	.param .u64 .ptr .align 1 attention_softmax_kernel_param_0,
	.param .u32 attention_softmax_kernel_param_1,
	.param .u32 attention_softmax_kernel_param_2,
	.param .u32 attention_softmax_kernel_param_3
)
{
	.reg .pred 	%p<31>;
	.reg .b32 	%r<127>;
	.reg .b32 	%f<366>;
	.reg .b64 	%rd<30>;

	ld.param.u64 	%rd5, [attention_softmax_kernel_param_0];
	ld.param.u32 	%r60, [attention_softmax_kernel_param_1];
	ld.param.u32 	%r58, [attention_softmax_kernel_param_2];
	ld.param.u32 	%r59, [attention_softmax_kernel_param_3];
	cvta.to.global.u64 	%rd1, %rd5;
	mov.u32 	%r1, %ctaid.z;
	div.u32 	%r2, %r1, %r58;
	mov.u32 	%r61, %ctaid.x;
	mov.u32 	%r62, %ntid.x;
	mov.u32 	%r63, %tid.x;
	mad.lo.s32 	%r3, %r61, %r62, %r63;
	setp.ge.s32 	%p1, %r2, %r60;
	setp.ge.s32 	%p2, %r3, %r59;
	or.pred  	%p3, %p2, %p1;
	@%p3 bra 	$L__BB1_39;
	rem.u32 	%r64, %r1, %r58;
	mad.lo.s32 	%r65, %r2, %r58, %r64;
	mad.lo.s32 	%r66, %r65, %r59, %r3;
	mul.lo.s32 	%r4, %r66, %r59;
	setp.lt.s32 	%p4, %r59, 1;
	mov.f32 	%f356, 0fD01502F9;
	@%p4 bra 	$L__BB1_14;
	and.b32  	%r5, %r59, 15;
	setp.lt.u32 	%p5, %r59, 16;
	mov.f32 	%f356, 0fD01502F9;
	mov.b32 	%r108, 0;
	@%p5 bra 	$L__BB1_5;
	and.b32  	%r108, %r59, 2147483632;
	neg.s32 	%r114, %r108;
	add.s64 	%rd2, %rd1, 32;
	mov.f32 	%f356, 0fD01502F9;
	mov.u32 	%r113, %r4;
$L__BB1_4:
	.pragma "nounroll";
	mul.wide.s32 	%rd6, %r113, 4;
	add.s64 	%rd7, %rd2, %rd6;
	ld.global.f32 	%f30, [%rd7+-32];
	max.f32 	%f31, %f356, %f30;
	ld.global.f32 	%f32, [%rd7+-28];
	max.f32 	%f33, %f31, %f32;
	ld.global.f32 	%f34, [%rd7+-24];
	max.f32 	%f35, %f33, %f34;
	ld.global.f32 	%f36, [%rd7+-20];
	max.f32 	%f37, %f35, %f36;
	ld.global.f32 	%f38, [%rd7+-16];
	max.f32 	%f39, %f37, %f38;
	ld.global.f32 	%f40, [%rd7+-12];
	max.f32 	%f41, %f39, %f40;
	ld.global.f32 	%f42, [%rd7+-8];
	max.f32 	%f43, %f41, %f42;
	ld.global.f32 	%f44, [%rd7+-4];
	max.f32 	%f45, %f43, %f44;
	ld.global.f32 	%f46, [%rd7];
	max.f32 	%f47, %f45, %f46;
	ld.global.f32 	%f48, [%rd7+4];
	max.f32 	%f49, %f47, %f48;
	ld.global.f32 	%f50, [%rd7+8];
	max.f32 	%f51, %f49, %f50;
	ld.global.f32 	%f52, [%rd7+12];
	max.f32 	%f53, %f51, %f52;
	ld.global.f32 	%f54, [%rd7+16];
	max.f32 	%f55, %f53, %f54;
	ld.global.f32 	%f56, [%rd7+20];
	max.f32 	%f57, %f55, %f56;
	ld.global.f32 	%f58, [%rd7+24];
	max.f32 	%f59, %f57, %f58;
	ld.global.f32 	%f60, [%rd7+28];
	max.f32 	%f356, %f59, %f60;
	add.s32 	%r114, %r114, 16;
	add.s32 	%r113, %r113, 16;
	setp.eq.s32 	%p6, %r114, 0;
	@%p6 bra 	$L__BB1_5;
	bra.uni 	$L__BB1_4;
$L__BB1_5:
	setp.eq.s32 	%p7, %r5, 0;
	@%p7 bra 	$L__BB1_14;
	and.b32  	%r9, %r59, 7;
	setp.lt.u32 	%p8, %r5, 8;
	@%p8 bra 	$L__BB1_8;
	add.s32 	%r68, %r108, %r4;
	mul.wide.s32 	%rd8, %r68, 4;
	add.s64 	%rd9, %rd1, %rd8;
	ld.global.f32 	%f62, [%rd9];
	max.f32 	%f63, %f356, %f62;
	ld.global.f32 	%f64, [%rd9+4];
	max.f32 	%f65, %f63, %f64;
	ld.global.f32 	%f66, [%rd9+8];
	max.f32 	%f67, %f65, %f66;
	ld.global.f32 	%f68, [%rd9+12];
	max.f32 	%f69, %f67, %f68;
	ld.global.f32 	%f70, [%rd9+16];
	max.f32 	%f71, %f69, %f70;
	ld.global.f32 	%f72, [%rd9+20];
	max.f32 	%f73, %f71, %f72;
	ld.global.f32 	%f74, [%rd9+24];
	max.f32 	%f75, %f73, %f74;
	ld.global.f32 	%f76, [%rd9+28];
	max.f32 	%f356, %f75, %f76;
	add.s32 	%r108, %r108, 8;
$L__BB1_8:
	setp.eq.s32 	%p9, %r9, 0;
	@%p9 bra 	$L__BB1_14;
	and.b32  	%r12, %r59, 3;
	setp.lt.u32 	%p10, %r9, 4;
	@%p10 bra 	$L__BB1_11;
	add.s32 	%r69, %r108, %r4;
	mul.wide.s32 	%rd10, %r69, 4;
	add.s64 	%rd11, %rd1, %rd10;
	ld.global.f32 	%f78, [%rd11];
	max.f32 	%f79, %f356, %f78;
	ld.global.f32 	%f80, [%rd11+4];
	max.f32 	%f81, %f79, %f80;
	ld.global.f32 	%f82, [%rd11+8];
	max.f32 	%f83, %f81, %f82;
	ld.global.f32 	%f84, [%rd11+12];
	max.f32 	%f356, %f83, %f84;
	add.s32 	%r108, %r108, 4;
$L__BB1_11:
	setp.eq.s32 	%p11, %r12, 0;
	@%p11 bra 	$L__BB1_14;
	add.s32 	%r112, %r108, %r4;
	neg.s32 	%r111, %r12;
$L__BB1_13:
	.pragma "nounroll";
	mul.wide.s32 	%rd12, %r112, 4;
	add.s64 	%rd13, %rd1, %rd12;
	ld.global.f32 	%f85, [%rd13];
	max.f32 	%f356, %f356, %f85;
	add.s32 	%r112, %r112, 1;
	add.s32 	%r111, %r111, 1;
	setp.ne.s32 	%p12, %r111, 0;
	@%p12 bra 	$L__BB1_13;
$L__BB1_14:
	setp.lt.s32 	%p13, %r59, 1;
	mov.f32 	%f364, 0f00000000;
	@%p13 bra 	$L__BB1_26;
	and.b32  	%r21, %r59, 7;
	setp.lt.u32 	%p14, %r59, 8;
	mov.f32 	%f364, 0f00000000;
	mov.b32 	%r115, 0;
	@%p14 bra 	$L__BB1_18;
	and.b32  	%r115, %r59, 2147483640;
	neg.s32 	%r119, %r115;
	add.s64 	%rd3, %rd1, 16;
	mov.f32 	%f364, 0f00000000;
	mov.u32 	%r118, %r4;
$L__BB1_17:
	.pragma "nounroll";
	mul.wide.s32 	%rd14, %r118, 4;
	add.s64 	%rd15, %rd3, %rd14;
	ld.global.f32 	%f90, [%rd15+-16];
	sub.f32 	%f91, %f90, %f356;
	fma.rn.f32 	%f92, %f91, 0f3BBB989D, 0f3F000000;
	cvt.sat.f32.f32 	%f93, %f92;
	mov.f32 	%f94, 0f4B400001;
	mov.f32 	%f95, 0f437C0000;
	fma.rm.f32 	%f96, %f93, %f95, %f94;
	add.f32 	%f97, %f96, 0fCB40007F;
	neg.f32 	%f98, %f97;
	fma.rn.f32 	%f99, %f91, 0f3FB8AA3B, %f98;
	fma.rn.f32 	%f100, %f91, 0f32A57060, %f99;
	mov.b32 	%r71, %f96;
	shl.b32 	%r72, %r71, 23;
	mov.b32 	%f101, %r72;
	ex2.approx.ftz.f32 	%f102, %f100;
	mul.f32 	%f103, %f102, %f101;
	st.global.f32 	[%rd15+-16], %f103;
	add.f32 	%f104, %f364, %f103;
	ld.global.f32 	%f105, [%rd15+-12];
	sub.f32 	%f106, %f105, %f356;
	fma.rn.f32 	%f107, %f106, 0f3BBB989D, 0f3F000000;
	cvt.sat.f32.f32 	%f108, %f107;
	fma.rm.f32 	%f109, %f108, %f95, %f94;
	add.f32 	%f110, %f109, 0fCB40007F;
	neg.f32 	%f111, %f110;
	fma.rn.f32 	%f112, %f106, 0f3FB8AA3B, %f111;
	fma.rn.f32 	%f113, %f106, 0f32A57060, %f112;
	mov.b32 	%r73, %f109;
	shl.b32 	%r74, %r73, 23;
	mov.b32 	%f114, %r74;
	ex2.approx.ftz.f32 	%f115, %f113;
	mul.f32 	%f116, %f115, %f114;
	st.global.f32 	[%rd15+-12], %f116;
	add.f32 	%f117, %f104, %f116;
	ld.global.f32 	%f118, [%rd15+-8];
	sub.f32 	%f119, %f118, %f356;
	fma.rn.f32 	%f120, %f119, 0f3BBB989D, 0f3F000000;
	cvt.sat.f32.f32 	%f121, %f120;
	fma.rm.f32 	%f122, %f121, %f95, %f94;
	add.f32 	%f123, %f122, 0fCB40007F;
	neg.f32 	%f124, %f123;
	fma.rn.f32 	%f125, %f119, 0f3FB8AA3B, %f124;
	fma.rn.f32 	%f126, %f119, 0f32A57060, %f125;
	mov.b32 	%r75, %f122;
	shl.b32 	%r76, %r75, 23;
	mov.b32 	%f127, %r76;
	ex2.approx.ftz.f32 	%f128, %f126;
	mul.f32 	%f129, %f128, %f127;
	st.global.f32 	[%rd15+-8], %f129;
	add.f32 	%f130, %f117, %f129;
	ld.global.f32 	%f131, [%rd15+-4];
	sub.f32 	%f132, %f131, %f356;
	fma.rn.f32 	%f133, %f132, 0f3BBB989D, 0f3F000000;
	cvt.sat.f32.f32 	%f134, %f133;
	fma.rm.f32 	%f135, %f134, %f95, %f94;
	add.f32 	%f136, %f135, 0fCB40007F;
	neg.f32 	%f137, %f136;
	fma.rn.f32 	%f138, %f132, 0f3FB8AA3B, %f137;
	fma.rn.f32 	%f139, %f132, 0f32A57060, %f138;
	mov.b32 	%r77, %f135;
	shl.b32 	%r78, %r77, 23;
	mov.b32 	%f140, %r78;
	ex2.approx.ftz.f32 	%f141, %f139;
	mul.f32 	%f142, %f141, %f140;
	st.global.f32 	[%rd15+-4], %f142;
	add.f32 	%f143, %f130, %f142;
	ld.global.f32 	%f144, [%rd15];
	sub.f32 	%f145, %f144, %f356;
	fma.rn.f32 	%f146, %f145, 0f3BBB989D, 0f3F000000;
	cvt.sat.f32.f32 	%f147, %f146;
	fma.rm.f32 	%f148, %f147, %f95, %f94;
	add.f32 	%f149, %f148, 0fCB40007F;
	neg.f32 	%f150, %f149;
	fma.rn.f32 	%f151, %f145, 0f3FB8AA3B, %f150;
	fma.rn.f32 	%f152, %f145, 0f32A57060, %f151;
	mov.b32 	%r79, %f148;
	shl.b32 	%r80, %r79, 23;
	mov.b32 	%f153, %r80;
	ex2.approx.ftz.f32 	%f154, %f152;
	mul.f32 	%f155, %f154, %f153;
	st.global.f32 	[%rd15], %f155;
	add.f32 	%f156, %f143, %f155;
	ld.global.f32 	%f157, [%rd15+4];
	sub.f32 	%f158, %f157, %f356;
	fma.rn.f32 	%f159, %f158, 0f3BBB989D, 0f3F000000;
	cvt.sat.f32.f32 	%f160, %f159;
	fma.rm.f32 	%f161, %f160, %f95, %f94;
	add.f32 	%f162, %f161, 0fCB40007F;
	neg.f32 	%f163, %f162;
	fma.rn.f32 	%f164, %f158, 0f3FB8AA3B, %f163;
	fma.rn.f32 	%f165, %f158, 0f32A57060, %f164;
	mov.b32 	%r81, %f161;
	shl.b32 	%r82, %r81, 23;
	mov.b32 	%f166, %r82;
	ex2.approx.ftz.f32 	%f167, %f165;
	mul.f32 	%f168, %f167, %f166;
	st.global.f32 	[%rd15+4], %f168;
	add.f32 	%f169, %f156, %f168;
	ld.global.f32 	%f170, [%rd15+8];
	sub.f32 	%f171, %f170, %f356;
	fma.rn.f32 	%f172, %f171, 0f3BBB989D, 0f3F000000;
	cvt.sat.f32.f32 	%f173, %f172;
	fma.rm.f32 	%f174, %f173, %f95, %f94;
	add.f32 	%f175, %f174, 0fCB40007F;
	neg.f32 	%f176, %f175;
	fma.rn.f32 	%f177, %f171, 0f3FB8AA3B, %f176;
	fma.rn.f32 	%f178, %f171, 0f32A57060, %f177;
	mov.b32 	%r83, %f174;
	shl.b32 	%r84, %r83, 23;
	mov.b32 	%f179, %r84;
	ex2.approx.ftz.f32 	%f180, %f178;
	mul.f32 	%f181, %f180, %f179;
	st.global.f32 	[%rd15+8], %f181;
	add.f32 	%f182, %f169, %f181;
	ld.global.f32 	%f183, [%rd15+12];
	sub.f32 	%f184, %f183, %f356;
	fma.rn.f32 	%f185, %f184, 0f3BBB989D, 0f3F000000;
	cvt.sat.f32.f32 	%f186, %f185;
	fma.rm.f32 	%f187, %f186, %f95, %f94;
	add.f32 	%f188, %f187, 0fCB40007F;
	neg.f32 	%f189, %f188;
	fma.rn.f32 	%f190, %f184, 0f3FB8AA3B, %f189;
	fma.rn.f32 	%f191, %f184, 0f32A57060, %f190;
	mov.b32 	%r85, %f187;
	shl.b32 	%r86, %r85, 23;
	mov.b32 	%f192, %r86;
	ex2.approx.ftz.f32 	%f193, %f191;
	mul.f32 	%f194, %f193, %f192;
	st.global.f32 	[%rd15+12], %f194;
	add.f32 	%f364, %f182, %f194;
	add.s32 	%r119, %r119, 8;
	add.s32 	%r118, %r118, 8;
	setp.eq.s32 	%p15, %r119, 0;
	@%p15 bra 	$L__BB1_18;
	bra.uni 	$L__BB1_17;
$L__BB1_18:
	setp.eq.s32 	%p16, %r21, 0;
	@%p16 bra 	$L__BB1_26;
	and.b32  	%r29, %r59, 3;
	setp.lt.u32 	%p17, %r21, 4;
	@%p17 bra 	$L__BB1_21;
	add.s32 	%r87, %r115, %r4;
	mul.wide.s32 	%rd16, %r87, 4;
	add.s64 	%rd17, %rd1, %rd16;
	ld.global.f32 	%f196, [%rd17];
	sub.f32 	%f197, %f196, %f356;
	fma.rn.f32 	%f198, %f197, 0f3BBB989D, 0f3F000000;
	cvt.sat.f32.f32 	%f199, %f198;
	mov.f32 	%f200, 0f4B400001;
	mov.f32 	%f201, 0f437C0000;
	fma.rm.f32 	%f202, %f199, %f201, %f200;
	add.f32 	%f203, %f202, 0fCB40007F;
	neg.f32 	%f204, %f203;
	fma.rn.f32 	%f205, %f197, 0f3FB8AA3B, %f204;
	fma.rn.f32 	%f206, %f197, 0f32A57060, %f205;
	mov.b32 	%r88, %f202;
	shl.b32 	%r89, %r88, 23;
	mov.b32 	%f207, %r89;
	ex2.approx.ftz.f32 	%f208, %f206;
	mul.f32 	%f209, %f208, %f207;
	st.global.f32 	[%rd17], %f209;
	add.f32 	%f210, %f364, %f209;
	ld.global.f32 	%f211, [%rd17+4];
	sub.f32 	%f212, %f211, %f356;
	fma.rn.f32 	%f213, %f212, 0f3BBB989D, 0f3F000000;
	cvt.sat.f32.f32 	%f214, %f213;
	fma.rm.f32 	%f215, %f214, %f201, %f200;
	add.f32 	%f216, %f215, 0fCB40007F;
	neg.f32 	%f217, %f216;
	fma.rn.f32 	%f218, %f212, 0f3FB8AA3B, %f217;
	fma.rn.f32 	%f219, %f212, 0f32A57060, %f218;
	mov.b32 	%r90, %f215;
	shl.b32 	%r91, %r90, 23;
	mov.b32 	%f220, %r91;
	ex2.approx.ftz.f32 	%f221, %f219;
	mul.f32 	%f222, %f221, %f220;
	st.global.f32 	[%rd17+4], %f222;
	add.f32 	%f223, %f210, %f222;
	ld.global.f32 	%f224, [%rd17+8];
	sub.f32 	%f225, %f224, %f356;
	fma.rn.f32 	%f226, %f225, 0f3BBB989D, 0f3F000000;
	cvt.sat.f32.f32 	%f227, %f226;
	fma.rm.f32 	%f228, %f227, %f201, %f200;
	add.f32 	%f229, %f228, 0fCB40007F;
	neg.f32 	%f230, %f229;
	fma.rn.f32 	%f231, %f225, 0f3FB8AA3B, %f230;
	fma.rn.f32 	%f232, %f225, 0f32A57060, %f231;
	mov.b32 	%r92, %f228;
	shl.b32 	%r93, %r92, 23;
	mov.b32 	%f233, %r93;
	ex2.approx.ftz.f32 	%f234, %f232;
	mul.f32 	%f235, %f234, %f233;
	st.global.f32 	[%rd17+8], %f235;
	add.f32 	%f236, %f223, %f235;
	ld.global.f32 	%f237, [%rd17+12];
	sub.f32 	%f238, %f237, %f356;
	fma.rn.f32 	%f239, %f238, 0f3BBB989D, 0f3F000000;
	cvt.sat.f32.f32 	%f240, %f239;
	fma.rm.f32 	%f241, %f240, %f201, %f200;
	add.f32 	%f242, %f241, 0fCB40007F;
	neg.f32 	%f243, %f242;
	fma.rn.f32 	%f244, %f238, 0f3FB8AA3B, %f243;
	fma.rn.f32 	%f245, %f238, 0f32A57060, %f244;
	mov.b32 	%r94, %f241;
	shl.b32 	%r95, %r94, 23;
	mov.b32 	%f246, %r95;
	ex2.approx.ftz.f32 	%f247, %f245;
	mul.f32 	%f248, %f247, %f246;
	st.global.f32 	[%rd17+12], %f248;
	add.f32 	%f364, %f236, %f248;
	add.s32 	%r115, %r115, 4;
$L__BB1_21:
	setp.eq.s32 	%p18, %r29, 0;
	@%p18 bra 	$L__BB1_26;
	setp.eq.s32 	%p19, %r29, 1;
	@%p19 bra 	$L__BB1_24;
	add.s32 	%r96, %r115, %r4;
	mul.wide.s32 	%rd18, %r96, 4;
	add.s64 	%rd19, %rd1, %rd18;
	ld.global.f32 	%f250, [%rd19];
	sub.f32 	%f251, %f250, %f356;
	fma.rn.f32 	%f252, %f251, 0f3BBB989D, 0f3F000000;
	cvt.sat.f32.f32 	%f253, %f252;
	mov.f32 	%f254, 0f4B400001;
	mov.f32 	%f255, 0f437C0000;
	fma.rm.f32 	%f256, %f253, %f255, %f254;
	add.f32 	%f257, %f256, 0fCB40007F;
	neg.f32 	%f258, %f257;
	fma.rn.f32 	%f259, %f251, 0f3FB8AA3B, %f258;
	fma.rn.f32 	%f260, %f251, 0f32A57060, %f259;
	mov.b32 	%r97, %f256;
	shl.b32 	%r98, %r97, 23;
	mov.b32 	%f261, %r98;
	ex2.approx.ftz.f32 	%f262, %f260;
	mul.f32 	%f263, %f262, %f261;
	st.global.f32 	[%rd19], %f263;
	add.f32 	%f264, %f364, %f263;
	ld.global.f32 	%f265, [%rd19+4];
	sub.f32 	%f266, %f265, %f356;
	fma.rn.f32 	%f267, %f266, 0f3BBB989D, 0f3F000000;
	cvt.sat.f32.f32 	%f268, %f267;
	fma.rm.f32 	%f269, %f268, %f255, %f254;
	add.f32 	%f270, %f269, 0fCB40007F;
	neg.f32 	%f271, %f270;
	fma.rn.f32 	%f272, %f266, 0f3FB8AA3B, %f271;
	fma.rn.f32 	%f273, %f266, 0f32A57060, %f272;
	mov.b32 	%r99, %f269;
	shl.b32 	%r100, %r99, 23;
	mov.b32 	%f274, %r100;
	ex2.approx.ftz.f32 	%f275, %f273;
	mul.f32 	%f276, %f275, %f274;
	st.global.f32 	[%rd19+4], %f276;
	add.f32 	%f364, %f264, %f276;
	add.s32 	%r115, %r115, 2;
$L__BB1_24:
	and.b32  	%r101, %r59, 1;
	setp.eq.b32 	%p20, %r101, 1;
	not.pred 	%p21, %p20;
	@%p21 bra 	$L__BB1_26;
	add.s32 	%r102, %r115, %r4;
	mul.wide.s32 	%rd20, %r102, 4;
	add.s64 	%rd21, %rd1, %rd20;
	ld.global.f32 	%f277, [%rd21];
	sub.f32 	%f278, %f277, %f356;
	fma.rn.f32 	%f279, %f278, 0f3BBB989D, 0f3F000000;
	cvt.sat.f32.f32 	%f280, %f279;
	mov.f32 	%f281, 0f4B400001;
	mov.f32 	%f282, 0f437C0000;
	fma.rm.f32 	%f283, %f280, %f282, %f281;
	add.f32 	%f284, %f283, 0fCB40007F;
	neg.f32 	%f285, %f284;
	fma.rn.f32 	%f286, %f278, 0f3FB8AA3B, %f285;
	fma.rn.f32 	%f287, %f278, 0f32A57060, %f286;
	mov.b32 	%r103, %f283;
	shl.b32 	%r104, %r103, 23;
	mov.b32 	%f288, %r104;
	ex2.approx.ftz.f32 	%f289, %f287;
	mul.f32 	%f290, %f289, %f288;
	st.global.f32 	[%rd21], %f290;
	add.f32 	%f364, %f364, %f290;
$L__BB1_26:
	setp.lt.s32 	%p22, %r59, 1;
	@%p22 bra 	$L__BB1_39;
	and.b32  	%r34, %r59, 15;
	setp.lt.u32 	%p23, %r59, 16;
	mov.b32 	%r122, 0;
	@%p23 bra 	$L__BB1_30;
	and.b32  	%r122, %r59, 2147483632;
	neg.s32 	%r121, %r122;
	add.s64 	%rd4, %rd1, 32;
	mov.u32 	%r120, %r4;
$L__BB1_29:
	.pragma "nounroll";
	mul.wide.s32 	%rd22, %r120, 4;
	add.s64 	%rd23, %rd4, %rd22;
	ld.global.f32 	%f291, [%rd23+-32];
	div.rn.f32 	%f292, %f291, %f364;
	st.global.f32 	[%rd23+-32], %f292;
	ld.global.f32 	%f293, [%rd23+-28];
	div.rn.f32 	%f294, %f293, %f364;
	st.global.f32 	[%rd23+-28], %f294;
	ld.global.f32 	%f295, [%rd23+-24];
	div.rn.f32 	%f296, %f295, %f364;
	st.global.f32 	[%rd23+-24], %f296;
	ld.global.f32 	%f297, [%rd23+-20];
	div.rn.f32 	%f298, %f297, %f364;
	st.global.f32 	[%rd23+-20], %f298;
	ld.global.f32 	%f299, [%rd23+-16];
	div.rn.f32 	%f300, %f299, %f364;
	st.global.f32 	[%rd23+-16], %f300;
	ld.global.f32 	%f301, [%rd23+-12];
	div.rn.f32 	%f302, %f301, %f364;
	st.global.f32 	[%rd23+-12], %f302;
	ld.global.f32 	%f303, [%rd23+-8];
	div.rn.f32 	%f304, %f303, %f364;
	st.global.f32 	[%rd23+-8], %f304;
	ld.global.f32 	%f305, [%rd23+-4];
	div.rn.f32 	%f306, %f305, %f364;
	st.global.f32 	[%rd23+-4], %f306;
	ld.global.f32 	%f307, [%rd23];
	div.rn.f32 	%f308, %f307, %f364;
	st.global.f32 	[%rd23], %f308;
	ld.global.f32 	%f309, [%rd23+4];
	div.rn.f32 	%f310, %f309, %f364;
	st.global.f32 	[%rd23+4], %f310;
	ld.global.f32 	%f311, [%rd23+8];
	div.rn.f32 	%f312, %f311, %f364;
	st.global.f32 	[%rd23+8], %f312;
	ld.global.f32 	%f313, [%rd23+12];
	div.rn.f32 	%f314, %f313, %f364;
	st.global.f32 	[%rd23+12], %f314;
	ld.global.f32 	%f315, [%rd23+16];
	div.rn.f32 	%f316, %f315, %f364;
	st.global.f32 	[%rd23+16], %f316;
	ld.global.f32 	%f317, [%rd23+20];
	div.rn.f32 	%f318, %f317, %f364;
	st.global.f32 	[%rd23+20], %f318;
	ld.global.f32 	%f319, [%rd23+24];
	div.rn.f32 	%f320, %f319, %f364;
	st.global.f32 	[%rd23+24], %f320;
	ld.global.f32 	%f321, [%rd23+28];
	div.rn.f32 	%f322, %f321, %f364;
	st.global.f32 	[%rd23+28], %f322;
	add.s32 	%r121, %r121, 16;
	add.s32 	%r120, %r120, 16;
	setp.ne.s32 	%p24, %r121, 0;
	@%p24 bra 	$L__BB1_29;
$L__BB1_30:
	setp.eq.s32 	%p25, %r34, 0;
	@%p25 bra 	$L__BB1_39;
	and.b32  	%r46, %r59, 7;
	setp.lt.u32 	%p26, %r34, 8;
	@%p26 bra 	$L__BB1_33;
	add.s32 	%r106, %r122, %r4;
	mul.wide.s32 	%rd24, %r106, 4;
	add.s64 	%rd25, %rd1, %rd24;
	ld.global.f32 	%f323, [%rd25];
	div.rn.f32 	%f324, %f323, %f364;
	st.global.f32 	[%rd25], %f324;
	ld.global.f32 	%f325, [%rd25+4];
	div.rn.f32 	%f326, %f325, %f364;
	st.global.f32 	[%rd25+4], %f326;
	ld.global.f32 	%f327, [%rd25+8];
	div.rn.f32 	%f328, %f327, %f364;
	st.global.f32 	[%rd25+8], %f328;
	ld.global.f32 	%f329, [%rd25+12];
	div.rn.f32 	%f330, %f329, %f364;
	st.global.f32 	[%rd25+12], %f330;
	ld.global.f32 	%f331, [%rd25+16];
	div.rn.f32 	%f332, %f331, %f364;
	st.global.f32 	[%rd25+16], %f332;
	ld.global.f32 	%f333, [%rd25+20];
	div.rn.f32 	%f334, %f333, %f364;
	st.global.f32 	[%rd25+20], %f334;
	ld.global.f32 	%f335, [%rd25+24];
	div.rn.f32 	%f336, %f335, %f364;
	st.global.f32 	[%rd25+24], %f336;
	ld.global.f32 	%f337, [%rd25+28];
	div.rn.f32 	%f338, %f337, %f364;
	st.global.f32 	[%rd25+28], %f338;
	add.s32 	%r122, %r122, 8;
$L__BB1_33:
	setp.eq.s32 	%p27, %r46, 0;
	@%p27 bra 	$L__BB1_39;
	and.b32  	%r49, %r59, 3;
	setp.lt.u32 	%p28, %r46, 4;
	@%p28 bra 	$L__BB1_36;
	add.s32 	%r107, %r122, %r4;
	mul.wide.s32 	%rd26, %r107, 4;
	add.s64 	%rd27, %rd1, %rd26;
	ld.global.f32 	%f339, [%rd27];
	div.rn.f32 	%f340, %f339, %f364;
	st.global.f32 	[%rd27], %f340;
	ld.global.f32 	%f341, [%rd27+4];
	div.rn.f32 	%f342, %f341, %f364;
	st.global.f32 	[%rd27+4], %f342;
	ld.global.f32 	%f343, [%rd27+8];
	div.rn.f32 	%f344, %f343, %f364;
	st.global.f32 	[%rd27+8], %f344;
	ld.global.f32 	%f345, [%rd27+12];
	div.rn.f32 	%f346, %f345, %f364;
	st.global.f32 	[%rd27+12], %f346;
	add.s32 	%r122, %r122, 4;
$L__BB1_36:
	setp.eq.s32 	%p29, %r49, 0;
	@%p29 bra 	$L__BB1_39;
	add.s32 	%r126, %r122, %r4;
	neg.s32 	%r125, %r49;
$L__BB1_38:
	.pragma "nounroll";
	mul.wide.s32 	%rd28, %r126, 4;
	add.s64 	%rd29, %rd1, %rd28;
	ld.global.f32 	%f347, [%rd29];
	div.rn.f32 	%f348, %f347, %f364;
	st.global.f32 	[%rd29], %f348;
	add.s32 	%r126, %r126, 1;
	add.s32 	%r125, %r125, 1;
	setp.ne.s32 	%p30, %r125, 0;
	@%p30 bra 	$L__BB1_38;
$L__BB1_39:
	ret;

}
	// .globl	attention_output_kernel
.visible .entry attention_output_kernel(
	.param .u64 .ptr .align 1 attention_output_kernel_param_0,
	.param .u64 .ptr .align 1 attention_output_kernel_param_1,
	.param .u64 .ptr .align 1 attention_output_kernel_param_2,
	.param .u32 attention_output_kernel_param_3,
	.param .u32 attention_output_kernel_param_4,
	.param .u32 attention_output_kernel_param_5,
	.param .u32 attention_output_kernel_param_6
)
{
	.reg .pred 	%p<14>;
	.reg .b32 	%r<58>;
	.reg .b32 	%f<67>;
	.reg .b64 	%rd<40>;

	ld.param.u64 	%rd5, [attention_output_kernel_param_0];
	ld.param.u64 	%rd6, [attention_output_kernel_param_1];
	ld.param.u64 	%rd4, [attention_output_kernel_param_2];
	ld.param.u32 	%r30, [attention_output_kernel_param_3];
	ld.param.u32 	%r27, [attention_output_kernel_param_4];
	ld.param.u32 	%r31, [attention_output_kernel_param_5];
	ld.param.u32 	%r29, [attention_output_kernel_param_6];
	cvta.to.global.u64 	%rd1, %rd6;
	cvta.to.global.u64 	%rd2, %rd5;
	mov.u32 	%r1, %ctaid.z;
	div.u32 	%r2, %r1, %r27;
	mov.u32 	%r32, %ctaid.y;
	mov.u32 	%r33, %ntid.y;
	mov.u32 	%r34, %tid.y;
	mad.lo.s32 	%r35, %r32, %r33, %r34;
	mov.u32 	%r36, %ctaid.x;
	mov.u32 	%r37, %ntid.x;
	mul.lo.s32 	%r4, %r36, %r37;
	mov.u32 	%r5, %tid.x;
	add.s32 	%r6, %r4, %r5;
	setp.ge.s32 	%p1, %r2, %r30;
	setp.ge.s32 	%p2, %r35, %r31;
	or.pred  	%p3, %p1, %p2;
	setp.ge.s32 	%p4, %r6, %r29;
	or.pred  	%p5, %p4, %p3;
	@%p5 bra 	$L__BB2_13;
	rem.u32 	%r39, %r1, %r27;
	mad.lo.s32 	%r40, %r2, %r27, %r39;
	mul.lo.s32 	%r41, %r40, %r31;
	mul.lo.s32 	%r7, %r41, %r29;
	add.s32 	%r42, %r41, %r35;
	mul.lo.s32 	%r8, %r42, %r31;
	add.s32 	%r9, %r7, %r6;
	and.b32  	%r10, %r31, 7;
	setp.lt.u32 	%p6, %r31, 8;
	mov.f32 	%f66, 0f00000000;
	mov.b32 	%r56, 0;
	@%p6 bra 	$L__BB2_4;
	and.b32  	%r56, %r31, 2147483640;
	neg.s32 	%r54, %r56;
	add.s32 	%r43, %r5, %r7;
	add.s32 	%r53, %r43, %r4;
	shl.b32 	%r14, %r29, 3;
	add.s64 	%rd3, %rd2, 16;
	mov.f32 	%f66, 0f00000000;
	mul.wide.s32 	%rd11, %r29, 4;
	mov.u32 	%r52, %r8;
$L__BB2_3:
	.pragma "nounroll";
	mul.wide.s32 	%rd7, %r52, 4;
	add.s64 	%rd8, %rd3, %rd7;
	ld.global.f32 	%f16, [%rd8+-16];
	mul.wide.s32 	%rd9, %r53, 4;
	add.s64 	%rd10, %rd1, %rd9;
	ld.global.f32 	%f17, [%rd10];
	fma.rn.f32 	%f18, %f16, %f17, %f66;
	ld.global.f32 	%f19, [%rd8+-12];
	add.s64 	%rd12, %rd10, %rd11;
	ld.global.f32 	%f20, [%rd12];
	fma.rn.f32 	%f21, %f19, %f20, %f18;
	ld.global.f32 	%f22, [%rd8+-8];
	add.s64 	%rd13, %rd12, %rd11;
	ld.global.f32 	%f23, [%rd13];
	fma.rn.f32 	%f24, %f22, %f23, %f21;
	ld.global.f32 	%f25, [%rd8+-4];
	add.s64 	%rd14, %rd13, %rd11;
	ld.global.f32 	%f26, [%rd14];
	fma.rn.f32 	%f27, %f25, %f26, %f24;
	ld.global.f32 	%f28, [%rd8];
	add.s64 	%rd15, %rd14, %rd11;
	ld.global.f32 	%f29, [%rd15];
	fma.rn.f32 	%f30, %f28, %f29, %f27;
	ld.global.f32 	%f31, [%rd8+4];
	add.s64 	%rd16, %rd15, %rd11;
	ld.global.f32 	%f32, [%rd16];
	fma.rn.f32 	%f33, %f31, %f32, %f30;
	ld.global.f32 	%f34, [%rd8+8];
	add.s64 	%rd17, %rd16, %rd11;
	ld.global.f32 	%f35, [%rd17];
	fma.rn.f32 	%f36, %f34, %f35, %f33;
	ld.global.f32 	%f37, [%rd8+12];
	add.s64 	%rd18, %rd17, %rd11;
	ld.global.f32 	%f38, [%rd18];
	fma.rn.f32 	%f66, %f37, %f38, %f36;
	add.s32 	%r54, %r54, 8;
	add.s32 	%r53, %r53, %r14;
	add.s32 	%r52, %r52, 8;
	setp.ne.s32 	%p7, %r54, 0;
	@%p7 bra 	$L__BB2_3;
$L__BB2_4:
	setp.eq.s32 	%p8, %r10, 0;
	@%p8 bra 	$L__BB2_12;
	and.b32  	%r22, %r31, 3;
	setp.lt.u32 	%p9, %r10, 4;
	@%p9 bra 	$L__BB2_7;
	add.s32 	%r44, %r8, %r56;
	mul.wide.s32 	%rd19, %r44, 4;
	add.s64 	%rd20, %rd2, %rd19;
	ld.global.f32 	%f40, [%rd20];
	mad.lo.s32 	%r45, %r56, %r29, %r9;
	mul.wide.s32 	%rd21, %r45, 4;
	add.s64 	%rd22, %rd1, %rd21;
	ld.global.f32 	%f41, [%rd22];
	fma.rn.f32 	%f42, %f40, %f41, %f66;
	ld.global.f32 	%f43, [%rd20+4];
	mul.wide.s32 	%rd23, %r29, 4;
	add.s64 	%rd24, %rd22, %rd23;
	ld.global.f32 	%f44, [%rd24];
	fma.rn.f32 	%f45, %f43, %f44, %f42;
	ld.global.f32 	%f46, [%rd20+8];
	add.s64 	%rd25, %rd24, %rd23;
	ld.global.f32 	%f47, [%rd25];
	fma.rn.f32 	%f48, %f46, %f47, %f45;
	ld.global.f32 	%f49, [%rd20+12];
	add.s64 	%rd26, %rd25, %rd23;
	ld.global.f32 	%f50, [%rd26];
	fma.rn.f32 	%f66, %f49, %f50, %f48;
	add.s32 	%r56, %r56, 4;
$L__BB2_7:
	setp.eq.s32 	%p10, %r22, 0;
	@%p10 bra 	$L__BB2_12;
	setp.eq.s32 	%p11, %r22, 1;
	@%p11 bra 	$L__BB2_10;
	add.s32 	%r46, %r8, %r56;
	mul.wide.s32 	%rd27, %r46, 4;
	add.s64 	%rd28, %rd2, %rd27;
	ld.global.f32 	%f52, [%rd28];
	mad.lo.s32 	%r47, %r56, %r29, %r9;
	mul.wide.s32 	%rd29, %r47, 4;
	add.s64 	%rd30, %rd1, %rd29;
	ld.global.f32 	%f53, [%rd30];
	fma.rn.f32 	%f54, %f52, %f53, %f66;
	ld.global.f32 	%f55, [%rd28+4];
	mul.wide.s32 	%rd31, %r29, 4;
	add.s64 	%rd32, %rd30, %rd31;
	ld.global.f32 	%f56, [%rd32];
	fma.rn.f32 	%f66, %f55, %f56, %f54;
	add.s32 	%r56, %r56, 2;
$L__BB2_10:
	and.b32  	%r48, %r31, 1;
	setp.eq.b32 	%p12, %r48, 1;
	not.pred 	%p13, %p12;
	@%p13 bra 	$L__BB2_12;
	add.s32 	%r49, %r8, %r56;
	mul.wide.s32 	%rd33, %r49, 4;
	add.s64 	%rd34, %rd2, %rd33;
	ld.global.f32 	%f57, [%rd34];
	mad.lo.s32 	%r50, %r56, %r29, %r9;
	mul.wide.s32 	%rd35, %r50, 4;
	add.s64 	%rd36, %rd1, %rd35;
	ld.global.f32 	%f58, [%rd36];
	fma.rn.f32 	%f66, %f57, %f58, %f66;
$L__BB2_12:
	mad.lo.s32 	%r51, %r29, %r35, %r9;
	cvta.to.global.u64 	%rd37, %rd4;
	mul.wide.s32 	%rd38, %r51, 4;
	add.s64 	%rd39, %rd37, %rd38;
	st.global.f32 	[%rd39], %f66;
$L__BB2_13:
	ret;

}


// ===== COMPILED SASS (sm_100) =====

	.target	sm_100

	.elftype	@"ET_EXEC"


//--------------------- .note.nv.tkinfo           --------------------------
	.section	.note.nv.tkinfo,"",@"SHT_NOTE"
	.sectionflags	@"SHF_NOTE_NV_TKINFO"
	.tkinfo
        /*0018*/ 	.word	0x00000002
        /*0030*/ 	.string	""
        /*0030*/ 	.string	"ptxas"
        /*0030*/ 	.string	"Cuda compilation tools, release 13.0, V13.0.88"
        /*0030*/ 	.string	"Build cuda_13.0.r13.0/compiler.36424714_0"
        /*0030*/ 	.string	"-arch sm_100 -m 64 "



//--------------------- .note.nv.cuinfo           --------------------------
	.section	.note.nv.cuinfo,"",@"SHT_NOTE"
	.sectionflags	@"SHF_NOTE_NV_CUINFO"
        /*0018*/ 	.short	0x0002
        /*001a*/ 	.short	0x0064
        /*001c*/ 	.short	0x0082
	.zero		2


//--------------------- .nv.info                  --------------------------
	.section	.nv.info,"",@"SHT_CUDA_INFO"
	.align	4


	//----- nvinfo : EIATTR_REGCOUNT
	.align		4
        /*0000*/ 	.byte	0x04, 0x2f
        /*0002*/ 	.short	(.L_1 - .L_0)
	.align		4
.L_0:
        /*0004*/ 	.word	index@(scaled_dot_product_attention_kernel)
        /*0008*/ 	.word	0x0000001f


	//----- nvinfo : EIATTR_FRAME_SIZE
	.align		4
.L_1:
        /*000c*/ 	.byte	0x04, 0x11
        /*000e*/ 	.short	(.L_3 - .L_2)
	.align		4
.L_2:
        /*0010*/ 	.word	index@(scaled_dot_product_attention_kernel)
        /*0014*/ 	.word	0x00000000


	//----- nvinfo : EIATTR_REGCOUNT
	.align		4
.L_3:
        /*0018*/ 	.byte	0x04, 0x2f
        /*001a*/ 	.short	(.L_5 - .L_4)
	.align		4
.L_4:
        /*001c*/ 	.word	index@(attention_softmax_kernel)
        /*0020*/ 	.word	0x0000001e


	//----- nvinfo : EIATTR_FRAME_SIZE
	.align		4
.L_5:
        /*0024*/ 	.byte	0x04, 0x11
        /*0026*/ 	.short	(.L_7 - .L_6)
	.align		4
.L_6:
        /*0028*/ 	.word	index@($__internal_0_$__cuda_sm3x_div_rn_noftz_f32_slowpath)
        /*002c*/ 	.word	0x00000000


	//----- nvinfo : EIATTR_FRAME_SIZE
	.align		4
.L_7:
        /*0030*/ 	.byte	0x04, 0x11
        /*0032*/ 	.short	(.L_9 - .L_8)
	.align		4
.L_8:
        /*0034*/ 	.word	index@(attention_softmax_kernel)
        /*0038*/ 	.word	0x00000000


	//----- nvinfo : EIATTR_REGCOUNT
	.align		4
.L_9:
        /*003c*/ 	.byte	0x04, 0x2f
        /*003e*/ 	.short	(.L_11 - .L_10)
	.align		4
.L_10:
        /*0040*/ 	.word	index@(attention_output_kernel)
        /*0044*/ 	.word	0x00000020


	//----- nvinfo : EIATTR_FRAME_SIZE
	.align		4
.L_11:
        /*0048*/ 	.byte	0x04, 0x11
        /*004a*/ 	.short	(.L_13 - .L_12)
	.align		4
.L_12:
        /*004c*/ 	.word	index@(attention_output_kernel)
        /*0050*/ 	.word	0x00000000


	//----- nvinfo : EIATTR_MIN_STACK_SIZE
	.align		4
.L_13:
        /*0054*/ 	.byte	0x04, 0x12
        /*0056*/ 	.short	(.L_15 - .L_14)
	.align		4
.L_14:
        /*0058*/ 	.word	index@(attention_output_kernel)
        /*005c*/ 	.word	0x00000000


	//----- nvinfo : EIATTR_MIN_STACK_SIZE
	.align		4
.L_15:
        /*0060*/ 	.byte	0x04, 0x12
        /*0062*/ 	.short	(.L_17 - .L_16)
	.align		4
.L_16:
        /*0064*/ 	.word	index@(attention_softmax_kernel)
        /*0068*/ 	.word	0x00000000


	//----- nvinfo : EIATTR_MIN_STACK_SIZE
	.align		4
.L_17:
        /*006c*/ 	.byte	0x04, 0x12
        /*006e*/ 	.short	(.L_19 - .L_18)
	.align		4
.L_18:
        /*0070*/ 	.word	index@(scaled_dot_product_attention_kernel)
        /*0074*/ 	.word	0x00000000
.L_19:


//--------------------- .nv.compat                --------------------------
	.section	.nv.compat,"",@"SHT_CUDA_COMPAT_INFO"
	.align	4
        /*0000*/ 	.byte	0x02, 0x09, 0x00, 0x00, 0x02, 0x02, 0x01, 0x00, 0x02, 0x05, 0x05, 0x00, 0x03, 0x07, 0x01, 0x01
        /*0010*/ 	.byte	0x02, 0x03, 0x00, 0x00, 0x02, 0x06, 0x01, 0x00, 0x04, 0x0b, 0x08, 0x00, 0x01, 0x00, 0x00, 0x00
        /*0020*/ 	.byte	0x00, 0x00, 0x00, 0x00


//--------------------- .nv.info.attention_output_kernel --------------------------
	.section	.nv.info.attention_output_kernel,"",@"SHT_CUDA_INFO"
	.sectionflags	@""
	.align	4


	//----- nvinfo : EIATTR_CUDA_API_VERSION
	.align		4
        /*0000*/ 	.byte	0x04, 0x37
        /*0002*/ 	.short	(.L_21 - .L_20)
.L_20:
        /*0004*/ 	.word	0x00000082


	//----- nvinfo : EIATTR_KPARAM_INFO
	.align		4
.L_21:
        /*0008*/ 	.byte	0x04, 0x17
        /*000a*/ 	.short	(.L_23 - .L_22)
.L_22:
        /*000c*/ 	.word	0x00000000
        /*0010*/ 	.short	0x0006
        /*0012*/ 	.short	0x0024
        /*0014*/ 	.byte	0x00, 0xf0, 0x11, 0x00


	//----- nvinfo : EIATTR_KPARAM_INFO
	.align		4
.L_23:
        /*0018*/ 	.byte	0x04, 0x17
        /*001a*/ 	.short	(.L_25 - .L_24)
.L_24:
        /*001c*/ 	.word	0x00000000
        /*0020*/ 	.short	0x0005
        /*0022*/ 	.short	0x0020
        /*0024*/ 	.byte	0x00, 0xf0, 0x11, 0x00


	//----- nvinfo : EIATTR_KPARAM_INFO
	.align		4
.L_25:
        /*0028*/ 	.byte	0x04, 0x17
        /*002a*/ 	.short	(.L_27 - .L_26)
.L_26:
        /*002c*/ 	.word	0x00000000
        /*0030*/ 	.short	0x0004
        /*0032*/ 	.short	0x001c
        /*0034*/ 	.byte	0x00, 0xf0, 0x11, 0x00


	//----- nvinfo : EIATTR_KPARAM_INFO
	.align		4
.L_27:
        /*0038*/ 	.byte	0x04, 0x17
        /*003a*/ 	.short	(.L_29 - .L_28)
.L_28:
        /*003c*/ 	.word	0x00000000
        /*0040*/ 	.short	0x0003
        /*0042*/ 	.short	0x0018
        /*0044*/ 	.byte	0x00, 0xf0, 0x11, 0x00


	//----- nvinfo : EIATTR_KPARAM_INFO
	.align		4
.L_29:
        /*0048*/ 	.byte	0x04, 0x17
        /*004a*/ 	.short	(.L_31 - .L_30)
.L_30:
        /*004c*/ 	.word	0x00000000
        /*0050*/ 	.short	0x0002
        /*0052*/ 	.short	0x0010
        /*0054*/ 	.byte	0x00, 0xf5, 0x21, 0x00


	//----- nvinfo : EIATTR_KPARAM_INFO
	.align		4
.L_31:
        /*0058*/ 	.byte	0x04, 0x17
        /*005a*/ 	.short	(.L_33 - .L_32)
.L_32:
        /*005c*/ 	.word	0x00000000
        /*0060*/ 	.short	0x0001
        /*0062*/ 	.short	0x0008
        /*0064*/ 	.byte	0x00, 0xf5, 0x21, 0x00


	//----- nvinfo : EIATTR_KPARAM_INFO
	.align		4
.L_33:
        /*0068*/ 	.byte	0x04, 0x17
        /*006a*/ 	.short	(.L_35 - .L_34)
.L_34:
        /*006c*/ 	.word	0x00000000
        /*0070*/ 	.short	0x0000
        /*0072*/ 	.short	0x0000
        /*0074*/ 	.byte	0x00, 0xf5, 0x21, 0x00


	//----- nvinfo : EIATTR_SPARSE_MMA_MASK
	.align		4
.L_35:
        /*0078*/ 	.byte	0x03, 0x50
        /*007a*/ 	.short	0x0000


	//----- nvinfo : EIATTR_MAXREG_COUNT
	.align		4
        /*007c*/ 	.byte	0x03, 0x1b
        /*007e*/ 	.short	0x00ff


	//----- nvinfo : EIATTR_MERCURY_ISA_VERSION
	.align		4
        /*0080*/ 	.byte	0x03, 0x5f
        /*0082*/ 	.short	0x0101


	//----- nvinfo : EIATTR_VRC_CTA_INIT_COUNT
	.align		4
        /*0084*/ 	.byte	0x02, 0x4a
	.zero		1
	.zero		1


	//----- nvinfo : EIATTR_EXIT_INSTR_OFFSETS
	.align		4
        /*0088*/ 	.byte	0x04, 0x1c
        /*008a*/ 	.short	(.L_37 - .L_36)


	//   ....[0]....
.L_36:
        /*008c*/ 	.word	0x00000230


	//   ....[1]....
        /*0090*/ 	.word	0x000009e0


	//----- nvinfo : EIATTR_CBANK_PARAM_SIZE
	.align		4
.L_37:
        /*0094*/ 	.byte	0x03, 0x19
        /*0096*/ 	.short	0x0028


	//----- nvinfo : EIATTR_PARAM_CBANK
	.align		4
        /*0098*/ 	.byte	0x04, 0x0a
        /*009a*/ 	.short	(.L_39 - .L_38)
	.align		4
.L_38:
        /*009c*/ 	.word	index@(.nv.constant0.attention_output_kernel)
        /*00a0*/ 	.short	0x0380
        /*00a2*/ 	.short	0x0028


	//----- nvinfo : EIATTR_SW_WAR
	.align		4
.L_39:
        /*00a4*/ 	.byte	0x04, 0x36
        /*00a6*/ 	.short	(.L_41 - .L_40)
.L_40:
        /*00a8*/ 	.word	0x00000008
.L_41:


//--------------------- .nv.info.attention_softmax_kernel --------------------------
	.section	.nv.info.attention_softmax_kernel,"",@"SHT_CUDA_INFO"
	.sectionflags	@""
	.align	4


	//----- nvinfo : EIATTR_CUDA_API_VERSION
	.align		4
        /*0000*/ 	.byte	0x04, 0x37
        /*0002*/ 	.short	(.L_43 - .L_42)
.L_42:
        /*0004*/ 	.word	0x00000082


	//----- nvinfo : EIATTR_KPARAM_INFO
	.align		4
.L_43:
        /*0008*/ 	.byte	0x04, 0x17
        /*000a*/ 	.short	(.L_45 - .L_44)
.L_44:
        /*000c*/ 	.word	0x00000000
        /*0010*/ 	.short	0x0003
        /*0012*/ 	.short	0x0010
        /*0014*/ 	.byte	0x00, 0xf0, 0x11, 0x00


	//----- nvinfo : EIATTR_KPARAM_INFO
	.align		4
.L_45:
        /*0018*/ 	.byte	0x04, 0x17
        /*001a*/ 	.short	(.L_47 - .L_46)
.L_46:
        /*001c*/ 	.word	0x00000000
        /*0020*/ 	.short	0x0002
        /*0022*/ 	.short	0x000c
        /*0024*/ 	.byte	0x00, 0xf0, 0x11, 0x00


	//----- nvinfo : EIATTR_KPARAM_INFO
	.align		4
.L_47:
        /*0028*/ 	.byte	0x04, 0x17
        /*002a*/ 	.short	(.L_49 - .L_48)
.L_48:
        /*002c*/ 	.word	0x00000000
        /*0030*/ 	.short	0x0001
        /*0032*/ 	.short	0x0008
        /*0034*/ 	.byte	0x00, 0xf0, 0x11, 0x00


	//----- nvinfo : EIATTR_KPARAM_INFO
	.align		4
.L_49:
        /*0038*/ 	.byte	0x04, 0x17
        /*003a*/ 	.short	(.L_51 - .L_50)
.L_50:
        /*003c*/ 	.word	0x00000000
        /*0040*/ 	.short	0x0000
        /*0042*/ 	.short	0x0000
        /*0044*/ 	.byte	0x00, 0xf5, 0x21, 0x00


	//----- nvinfo : EIATTR_SPARSE_MMA_MASK
	.align		4
.L_51:
        /*0048*/ 	.byte	0x03, 0x50
        /*004a*/ 	.short	0x0000


	//----- nvinfo : EIATTR_MAXREG_COUNT
	.align		4
        /*004c*/ 	.byte	0x03, 0x1b
        /*004e*/ 	.short	0x00ff


	//----- nvinfo : EIATTR_MERCURY_ISA_VERSION
	.align		4
        /*0050*/ 	.byte	0x03, 0x5f
        /*0052*/ 	.short	0x0101


	//----- nvinfo : EIATTR_VRC_CTA_INIT_COUNT
	.align		4
        /*0054*/ 	.byte	0x02, 0x4a
	.zero		1
	.zero		1


	//----- nvinfo : EIATTR_EXIT_INSTR_OFFSETS
	.align		4
        /*0058*/ 	.byte	0x04, 0x1c
        /*005a*/ 	.short	(.L_53 - .L_52)


	//   ....[0]....
.L_52:
        /*005c*/ 	.word	0x000001d0


	//   ....[1]....
        /*0060*/ 	.word	0x00001700


	//   ....[2]....
        /*0064*/ 	.word	0x000027a0


	//   ....[3]....
        /*0068*/ 	.word	0x00003000


	//   ....[4]....
        /*006c*/ 	.word	0x00003480


	//   ....[5]....
        /*0070*/ 	.word	0x00003600


	//----- nvinfo : EIATTR_CRS_STACK_SIZE
	.align		4
.L_53:
        /*0074*/ 	.byte	0x04, 0x1e
        /*0076*/ 	.short	(.L_55 - .L_54)
.L_54:
        /*0078*/ 	.word	0x00000000


	//----- nvinfo : EIATTR_CBANK_PARAM_SIZE
	.align		4
.L_55:
        /*007c*/ 	.byte	0x03, 0x19
        /*007e*/ 	.short	0x0014


	//----- nvinfo : EIATTR_PARAM_CBANK
	.align		4
        /*0080*/ 	.byte	0x04, 0x0a
        /*0082*/ 	.short	(.L_57 - .L_56)
	.align		4
.L_56:
        /*0084*/ 	.word	index@(.nv.constant0.attention_softmax_kernel)
        /*0088*/ 	.short	0x0380
        /*008a*/ 	.short	0x0014


	//----- nvinfo : EIATTR_SW_WAR
	.align		4
.L_57:
        /*008c*/ 	.byte	0x04, 0x36
        /*008e*/ 	.short	(.L_59 - .L_58)
.L_58:
        /*0090*/ 	.word	0x00000008
.L_59:


//--------------------- .nv.info.scaled_dot_product_attention_kernel --------------------------
	.section	.nv.info.scaled_dot_product_attention_kernel,"",@"SHT_CUDA_INFO"
	.sectionflags	@""
	.align	4


	//----- nvinfo : EIATTR_CUDA_API_VERSION
	.align		4
        /*0000*/ 	.byte	0x04, 0x37
        /*0002*/ 	.short	(.L_61 - .L_60)
.L_60:
        /*0004*/ 	.word	0x00000082


	//----- nvinfo : EIATTR_KPARAM_INFO
	.align		4
.L_61:
        /*0008*/ 	.byte	0x04, 0x17
        /*000a*/ 	.short	(.L_63 - .L_62)
.L_62:
        /*000c*/ 	.word	0x00000000
        /*0010*/ 	.short	0x000a
        /*0012*/ 	.short	0x003c
        /*0014*/ 	.byte	0x00, 0xf0, 0x05, 0x00


	//----- nvinfo : EIATTR_KPARAM_INFO
	.align		4
.L_63:
        /*0018*/ 	.byte	0x04, 0x17
        /*001a*/ 	.short	(.L_65 - .L_64)
.L_64:
        /*001c*/ 	.word	0x00000000
        /*0020*/ 	.short	0x0009
        /*0022*/ 	.short	0x0038
        /*0024*/ 	.byte	0x00, 0xf0, 0x11, 0x00


	//----- nvinfo : EIATTR_KPARAM_INFO
	.align		4
.L_65:
        /*0028*/ 	.byte	0x04, 0x17
        /*002a*/ 	.short	(.L_67 - .L_66)
.L_66:
        /*002c*/ 	.word	0x00000000
        /*0030*/ 	.short	0x0008
        /*0032*/ 	.short	0x0034
        /*0034*/ 	.byte	0x00, 0xf0, 0x11, 0x00


	//----- nvinfo : EIATTR_KPARAM_INFO
	.align		4
.L_67:
        /*0038*/ 	.byte	0x04, 0x17
        /*003a*/ 	.short	(.L_69 - .L_68)
.L_68:
        /*003c*/ 	.word	0x00000000
        /*0040*/ 	.short	0x0007
        /*0042*/ 	.short	0x0030
        /*0044*/ 	.byte	0x00, 0xf0, 0x11, 0x00


	//----- nvinfo : EIATTR_KPARAM_INFO
	.align		4
.L_69:
        /*0048*/ 	.byte	0x04, 0x17
        /*004a*/ 	.short	(.L_71 - .L_70)
.L_70:
        /*004c*/ 	.word	0x00000000
        /*0050*/ 	.short	0x0006
        /*0052*/ 	.short	0x002c
        /*0054*/ 	.byte	0x00, 0xf0, 0x11, 0x00


	//----- nvinfo : EIATTR_KPARAM_INFO
	.align		4
.L_71:
        /*0058*/ 	.byte	0x04, 0x17
        /*005a*/ 	.short	(.L_73 - .L_72)
.L_72:
        /*005c*/ 	.word	0x00000000
        /*0060*/ 	.short	0x0005
        /*0062*/ 	.short	0x0028
        /*0064*/ 	.byte	0x00, 0xf0, 0x11, 0x00


	//----- nvinfo : EIATTR_KPARAM_INFO
	.align		4
.L_73:
        /*0068*/ 	.byte	0x04, 0x17
        /*006a*/ 	.short	(.L_75 - .L_74)
.L_74:
        /*006c*/ 	.word	0x00000000
        /*0070*/ 	.short	0x0004
        /*0072*/ 	.short	0x0020
        /*0074*/ 	.byte	0x00, 0xf5, 0x21, 0x00


	//----- nvinfo : EIATTR_KPARAM_INFO
	.align		4
.L_75:
        /*0078*/ 	.byte	0x04, 0x17
        /*007a*/ 	.short	(.L_77 - .L_76)
.L_76:
        /*007c*/ 	.word	0x00000000
        /*0080*/ 	.short	0x0003
        /*0082*/ 	.short	0x0018
        /*0084*/ 	.byte	0x00, 0xf5, 0x21, 0x00


	//----- nvinfo : EIATTR_KPARAM_INFO
	.align		4
.L_77:
        /*0088*/ 	.byte	0x04, 0x17
        /*008a*/ 	.short	(.L_79 - .L_78)
.L_78:
        /*008c*/ 	.word	0x00000000
        /*0090*/ 	.short	0x0002
        /*0092*/ 	.short	0x0010
        /*0094*/ 	.byte	0x00, 0xf5, 0x21, 0x00


	//----- nvinfo : EIATTR_KPARAM_INFO
	.align		4
.L_79:
        /*0098*/ 	.byte	0x04, 0x17
        /*009a*/ 	.short	(.L_81 - .L_80)
.L_80:
        /*009c*/ 	.word	0x00000000
        /*00a0*/ 	.short	0x0001
        /*00a2*/ 	.short	0x0008
        /*00a4*/ 	.byte	0x00, 0xf5, 0x21, 0x00


	//----- nvinfo : EIATTR_KPARAM_INFO
	.align		4
.L_81:
        /*00a8*/ 	.byte	0x04, 0x17
        /*00aa*/ 	.short	(.L_83 - .L_82)
.L_82:
        /*00ac*/ 	.word	0x00000000
        /*00b0*/ 	.short	0x0000
        /*00b2*/ 	.short	0x0000
        /*00b4*/ 	.byte	0x00, 0xf5, 0x21, 0x00


	//----- nvinfo : EIATTR_SPARSE_MMA_MASK
	.align		4
.L_83:
        /*00b8*/ 	.byte	0x03, 0x50
        /*00ba*/ 	.short	0x0000


	//----- nvinfo : EIATTR_MAXREG_COUNT
	.align		4
        /*00bc*/ 	.byte	0x03, 0x1b
        /*00be*/ 	.short	0x00ff


	//----- nvinfo : EIATTR_MERCURY_ISA_VERSION
	.align		4
        /*00c0*/ 	.byte	0x03, 0x5f
        /*00c2*/ 	.short	0x0101


	//----- nvinfo : EIATTR_VRC_CTA_INIT_COUNT
	.align		4
        /*00c4*/ 	.byte	0x02, 0x4a
	.zero		1
	.zero		1


	//----- nvinfo : EIATTR_EXIT_INSTR_OFFSETS
	.align		4
        /*00c8*/ 	.byte	0x04, 0x1c
        /*00ca*/ 	.short	(.L_85 - .L_84)


	//   ....[0]....
.L_84:
        /*00cc*/ 	.word	0x00000220


	//   ....[1]....
        /*00d0*/ 	.word	0x00000cf0


	//----- nvinfo : EIATTR_CBANK_PARAM_SIZE
	.align		4
.L_85:
        /*00d4*/ 	.byte	0x03, 0x19
        /*00d6*/ 	.short	0x003d


	//----- nvinfo : EIATTR_PARAM_CBANK
	.align		4
        /*00d8*/ 	.byte	0x04, 0x0a
        /*00da*/ 	.short	(.L_87 - .L_86)
	.align		4
.L_86:
        /*00dc*/ 	.word	index@(.nv.constant0.scaled_dot_product_attention_kernel)
        /*00e0*/ 	.short	0x0380
        /*00e2*/ 	.short	0x003d


	//----- nvinfo : EIATTR_SW_WAR
	.align		4
.L_87:
        /*00e4*/ 	.byte	0x04, 0x36
        /*00e6*/ 	.short	(.L_89 - .L_88)
.L_88:
        /*00e8*/ 	.word	0x00000008
.L_89:


//--------------------- .nv.callgraph             --------------------------
	.section	.nv.callgraph,"",@"SHT_CUDA_CALLGRAPH"
	.align	4
	.sectionentsize	8
	.align		4
        /*0000*/ 	.word	0x00000000
	.align		4
        /*0004*/ 	.word	0xffffffff
	.align		4
        /*0008*/ 	.word	0x00000000
	.align		4
        /*000c*/ 	.word	0xfffffffe
	.align		4
        /*0010*/ 	.word	0x00000000
	.align		4
        /*0014*/ 	.word	0xfffffffd
	.align		4
        /*0018*/ 	.word	0x00000000
	.align		4
        /*001c*/ 	.word	0xfffffffc


//--------------------- .text.attention_output_kernel --------------------------
	.section	.text.attention_output_kernel,"ax",@progbits
	.align	128
        .global         attention_output_kernel
        .type           attention_output_kernel,@function
        .size           attention_output_kernel,(.L_x_99 - attention_output_kernel)
        .other          attention_output_kernel,@"STO_CUDA_ENTRY STV_DEFAULT"
attention_output_kernel:
.text.attention_output_kernel:
[----:B------:R-:W-:Y:S08]  /*0000*/  LDC R1, c[0x0][0x37c] ;  /* 0x0000df00ff017b82 */ /* 0x000ff00000000800 */
[----:B------:R-:W0:Y:S01]  /*0010*/  LDC.64 R4, c[0x0][0x398] ;  /* 0x0000e600ff047b82 */ /* 0x000e220000000a00 */
[----:B------:R-:W1:Y:S07]  /*0020*/  S2R R20, SR_TID.X ;  /* 0x0000000000147919 */ /* 0x000e6e0000002100 */
[----:B------:R-:W2:Y:S08]  /*0030*/  S2UR UR4, SR_CTAID.Z ;  /* 0x00000000000479c3 */ /* 0x000eb00000002700 */
[----:B------:R-:W3:Y:S01]  /*0040*/  S2UR UR6, SR_CTAID.Y ;  /* 0x00000000000679c3 */ /* 0x000ee20000002600 */
[----:B0-----:R-:W0:Y:S01]  /*0050*/  I2F.U32.RP R0, R5 ;  /* 0x0000000500007306 */ /* 0x001e220000209000 */
[----:B------:R-:W-:-:S07]  /*0060*/  ISETP.NE.U32.AND P2, PT, R5, RZ, PT ;  /* 0x000000ff0500720c */ /* 0x000fce0003f45070 */
[----:B0-----:R-:W0:Y:S02]  /*0070*/  MUFU.RCP R0, R0 ;  /* 0x0000000000007308 */ /* 0x001e240000001000 */
[----:B0-----:R-:W-:Y:S02]  /*0080*/  IADD3 R2, PT, PT, R0, 0xffffffe, RZ ;  /* 0x0ffffffe00027810 */ /* 0x001fe40007ffe0ff */
[----:B------:R-:W3:Y:S01]  /*0090*/  LDC R0, c[0x0][0x364] ;  /* 0x0000d900ff007b82 */ /* 0x000ee20000000800 */
[----:B------:R-:W0:Y:S03]  /*00a0*/  LDCU UR5, c[0x0][0x360] ;  /* 0x00006c00ff0577ac */ /* 0x000e260008000800 */
[----:B------:R4:W5:Y:S02]  /*00b0*/  F2I.FTZ.U32.TRUNC.NTZ R3, R2 ;  /* 0x0000000200037305 */ /* 0x000964000021f000 */
[----:B----4-:R-:W-:Y:S01]  /*00c0*/  HFMA2 R2, -RZ, RZ, 0, 0 ;  /* 0x00000000ff027431 */ /* 0x010fe200000001ff */
[----:B-----5:R-:W-:-:S05]  /*00d0*/  IADD3 R6, PT, PT, RZ, -R3, RZ ;  /* 0x80000003ff067210 */ /* 0x020fca0007ffe0ff */
[----:B------:R-:W-:-:S04]  /*00e0*/  IMAD R7, R6, R5, RZ ;  /* 0x0000000506077224 */ /* 0x000fc800078e02ff */
[----:B------:R-:W-:Y:S02]  /*00f0*/  IMAD.HI.U32 R3, R3, R7, R2 ;  /* 0x0000000703037227 */ /* 0x000fe400078e0002 */
[----:B------:R-:W3:Y:S04]  /*0100*/  S2R R7, SR_TID.Y ;  /* 0x0000000000077919 */ /* 0x000ee80000002200 */
[----:B--2---:R-:W-:Y:S02]  /*0110*/  IMAD.HI.U32 R6, R3, UR4, RZ ;  /* 0x0000000403067c27 */ /* 0x004fe4000f8e00ff */
[----:B------:R-:W2:Y:S03]  /*0120*/  LDC.64 R2, c[0x0][0x3a0] ;  /* 0x0000e800ff027b82 */ /* 0x000ea60000000a00 */
[----:B------:R-:W-:-:S05]  /*0130*/  IADD3 R8, PT, PT, -R6, RZ, RZ ;  /* 0x000000ff06087210 */ /* 0x000fca0007ffe1ff */
[----:B------:R-:W-:Y:S01]  /*0140*/  IMAD R8, R5, R8, UR4 ;  /* 0x0000000405087e24 */ /* 0x000fe2000f8e0208 */
[----:B------:R-:W0:Y:S04]  /*0150*/  S2UR UR4, SR_CTAID.X ;  /* 0x00000000000479c3 */ /* 0x000e280000002500 */
[----:B------:R-:W-:-:S13]  /*0160*/  ISETP.GE.U32.AND P0, PT, R8, R5, PT ;  /* 0x000000050800720c */ /* 0x000fda0003f06070 */
[-C--:B------:R-:W-:Y:S01]  /*0170*/  @P0 IADD3 R8, PT, PT, R8, -R5.reuse, RZ ;  /* 0x8000000508080210 */ /* 0x080fe20007ffe0ff */
[----:B---3--:R-:W-:Y:S01]  /*0180*/  IMAD R0, R0, UR6, R7 ;  /* 0x0000000600007c24 */ /* 0x008fe2000f8e0207 */
[----:B------:R-:W-:Y:S02]  /*0190*/  @P0 IADD3 R6, PT, PT, R6, 0x1, RZ ;  /* 0x0000000106060810 */ /* 0x000fe40007ffe0ff */
[-C--:B------:R-:W-:Y:S02]  /*01a0*/  ISETP.GE.U32.AND P1, PT, R8, R5.reuse, PT ;  /* 0x000000050800720c */ /* 0x080fe40003f26070 */
[----:B------:R-:W-:Y:S01]  /*01b0*/  LOP3.LUT R7, RZ, R5, RZ, 0x33, !PT ;  /* 0x00000005ff077212 */ /* 0x000fe200078e33ff */
[----:B0-----:R-:W-:Y:S01]  /*01c0*/  UIMAD UR4, UR4, UR5, URZ ;  /* 0x00000005040472a4 */ /* 0x001fe2000f8e02ff */
[----:B--2---:R-:W-:-:S05]  /*01d0*/  ISETP.GE.AND P0, PT, R0, R2, PT ;  /* 0x000000020000720c */ /* 0x004fca0003f06270 */
[----:B-1----:R-:W-:-:S04]  /*01e0*/  IADD3 R14, PT, PT, R20, UR4, RZ ;  /* 0x00000004140e7c10 */ /* 0x002fc8000fffe0ff */
[----:B------:R-:W-:-:S04]  /*01f0*/  @P1 IADD3 R6, PT, PT, R6, 0x1, RZ ;  /* 0x0000000106061810 */ /* 0x000fc80007ffe0ff */
[----:B------:R-:W-:-:S04]  /*0200*/  SEL R6, R7, R6, !P2 ;  /* 0x0000000607067207 */ /* 0x000fc80005000000 */
[----:B------:R-:W-:-:S04]  /*0210*/  ISETP.GE.OR P0, PT, R6, R4, P0 ;  /* 0x000000040600720c */ /* 0x000fc80000706670 */
[----:B------:R-:W-:-:S13]  /*0220*/  ISETP.GE.OR P0, PT, R14, R3, P0 ;  /* 0x000000030e00720c */ /* 0x000fda0000706670 */
[----:B------:R-:W-:Y:S05]  /*0230*/  @P0 EXIT ;  /* 0x000000000000094d */ /* 0x000fea0003800000 */
[-C--:B------:R-:W-:Y:S01]  /*0240*/  IADD3 R9, PT, PT, R8, -R5.reuse, RZ ;  /* 0x8000000508097210 */ /* 0x080fe20007ffe0ff */
[----:B------:R-:W0:Y:S01]  /*0250*/  LDCU.64 UR8, c[0x0][0x358] ;  /* 0x00006b00ff0877ac */ /* 0x000e220008000a00 */
[C---:B------:R-:W-:Y:S02]  /*0260*/  ISETP.GE.U32.AND P0, PT, R2.reuse, 0x8, PT ;  /* 0x000000080200780c */ /* 0x040fe40003f06070 */
[----:B------:R-:W-:Y:S02]  /*0270*/  @P2 SEL R7, R9, R8, P1 ;  /* 0x0000000809072207 */ /* 0x000fe40000800000 */
[----:B------:R-:W-:Y:S02]  /*0280*/  LOP3.LUT R25, R2, 0x7, RZ, 0xc0, !PT ;  /* 0x0000000702197812 */ /* 0x000fe400078ec0ff */
[----:B------:R-:W-:Y:S01]  /*0290*/  MOV R12, RZ ;  /* 0x000000ff000c7202 */ /* 0x000fe20000000f00 */
[----:B------:R-:W-:Y:S01]  /*02a0*/  IMAD R15, R6, R5, R7 ;  /* 0x00000005060f7224 */ /* 0x000fe200078e0207 */
[----:B------:R-:W-:-:S02]  /*02b0*/  ISETP.NE.AND P1, PT, R25, RZ, PT ;  /* 0x000000ff1900720c */ /* 0x000fc40003f25270 */
[----:B------:R-:W-:Y:S01]  /*02c0*/  MOV R18, RZ ;  /* 0x000000ff00127202 */ /* 0x000fe20000000f00 */
[----:B------:R-:W-:-:S05]  /*02d0*/  IMAD R15, R15, R2, RZ ;  /* 0x000000020f0f7224 */ /* 0x000fca00078e02ff */
[----:B------:R-:W-:-:S05]  /*02e0*/  IADD3 R17, PT, PT, R0, R15, RZ ;  /* 0x0000000f00117210 */ /* 0x000fca0007ffe0ff */
[----:B------:R-:W-:Y:S01]  /*02f0*/  IMAD R17, R17, R2, RZ ;  /* 0x0000000211117224 */ /* 0x000fe200078e02ff */
[----:B0-----:R-:W-:Y:S06]  /*0300*/  @!P0 BRA `(.L_x_0) ;  /* 0x0000000000c88947 */ /* 0x001fec0003800000 */
[----:B------:R-:W0:Y:S01]  /*0310*/  LDCU.64 UR6, c[0x0][0x380] ;  /* 0x00007000ff0677ac */ /* 0x000e220008000a00 */
[----:B------:R-:W-:Y:S01]  /*0320*/  IMAD R20, R15, R3, R20 ;  /* 0x000000030f147224 */ /* 0x000fe200078e0214 */
[----:B------:R-:W-:Y:S02]  /*0330*/  LOP3.LUT R18, R2, 0x7ffffff8, RZ, 0xc0, !PT ;  /* 0x7ffffff802127812 */ /* 0x000fe400078ec0ff */
[----:B------:R-:W-:Y:S02]  /*0340*/  MOV R12, RZ ;  /* 0x000000ff000c7202 */ /* 0x000fe40000000f00 */
[----:B------:R-:W-:Y:S02]  /*0350*/  MOV R16, R17 ;  /* 0x0000001100107202 */ /* 0x000fe40000000f00 */
[----:B------:R-:W-:Y:S02]  /*0360*/  IADD3 R20, PT, PT, R20, UR4, RZ ;  /* 0x0000000414147c10 */ /* 0x000fe4000fffe0ff */
[----:B------:R-:W-:Y:S01]  /*0370*/  IADD3 R19, PT, PT, -R18, RZ, RZ ;  /* 0x000000ff12137210 */ /* 0x000fe20007ffe1ff */
[----:B0-----:R-:W-:-:S04]  /*0380*/  UIADD3 UR5, UP0, UPT, UR6, 0x10, URZ ;  /* 0x0000001006057890 */ /* 0x001fc8000ff1e0ff */
[----:B------:R-:W-:-:S12]  /*0390*/  UIADD3.X UR6, UPT, UPT, URZ, UR7, URZ, UP0, !UPT ;  /* 0x00000007ff067290 */ /* 0x000fd800087fe4ff */
.L_x_1:
[----:B------:R-:W0:Y:S01]  /*03a0*/  LDC.64 R28, c[0x0][0x388] ;  /* 0x0000e200ff1c7b82 */ /* 0x000e220000000a00 */
[----:B------:R-:W-:Y:S02]  /*03b0*/  MOV R4, UR5 ;  /* 0x0000000500047c02 */ /* 0x000fe40008000f00 */
[----:B------:R-:W-:-:S03]  /*03c0*/  MOV R5, UR6 ;  /* 0x0000000600057c02 */ /* 0x000fc60008000f00 */
[----:B------:R-:W-:-:S05]  /*03d0*/  IMAD.WIDE R4, R16, 0x4, R4 ;  /* 0x0000000410047825 */ /* 0x000fca00078e0204 */
[----:B------:R-:W2:Y:S04]  /*03e0*/  LDG.E R21, desc[UR8][R4.64+-0xc] ;  /* 0xfffff40804157981 */ /* 0x000ea8000c1e1900 */
[----:B------:R-:W3:Y:S01]  /*03f0*/  LDG.E R27, desc[UR8][R4.64+-0x8] ;  /* 0xfffff808041b7981 */ /* 0x000ee2000c1e1900 */
[----:B0-----:R-:W-:-:S05]  /*0400*/  IMAD.WIDE R28, R20, 0x4, R28 ;  /* 0x00000004141c7825 */ /* 0x001fca00078e021c */
[----:B------:R-:W4:Y:S01]  /*0410*/  LDG.E R13, desc[UR8][R28.64] ;  /* 0x000000081c0d7981 */ /* 0x000f22000c1e1900 */
[----:B------:R-:W-:-:S05]  /*0420*/  IMAD.WIDE R22, R3, 0x4, R28 ;  /* 0x0000000403167825 */ /* 0x000fca00078e021c */
[----:B------:R-:W2:Y:S04]  /*0430*/  LDG.E R24, desc[UR8][R22.64] ;  /* 0x0000000816187981 */ /* 0x000ea8000c1e1900 */
[----:B------:R-:W4:Y:S01]  /*0440*/  LDG.E R29, desc[UR8][R4.64+-0x10] ;  /* 0xfffff008041d7981 */ /* 0x000f22000c1e1900 */
[----:B------:R-:W-:-:S05]  /*0450*/  IMAD.WIDE R8, R3, 0x4, R22 ;  /* 0x0000000403087825 */ /* 0x000fca00078e0216 */
[----:B------:R0:W3:Y:S01]  /*0460*/  LDG.E R26, desc[UR8][R8.64] ;  /* 0x00000008081a7981 */ /* 0x0000e2000c1e1900 */
[----:B------:R-:W-:-:S04]  /*0470*/  IMAD.WIDE R10, R3, 0x4, R8 ;  /* 0x00000004030a7825 */ /* 0x000fc800078e0208 */
[----:B------:R-:W-:Y:S02]  /*0480*/  IMAD.WIDE R6, R3, 0x4, R10 ;  /* 0x0000000403067825 */ /* 0x000fe400078e020a */
[----:B------:R-:W5:Y:S04]  /*0490*/  LDG.E R10, desc[UR8][R10.64] ;  /* 0x000000080a0a7981 */ /* 0x000f68000c1e1900 */
[----:B------:R-:W5:Y:S01]  /*04a0*/  LDG.E R11, desc[UR8][R4.64+0x8] ;  /* 0x00000808040b7981 */ /* 0x000f62000c1e1900 */
[----:B----4-:R-:W-:Y:S01]  /*04b0*/  FFMA R28, R29, R13, R12 ;  /* 0x0000000d1d1c7223 */ /* 0x010fe2000000000c */
[----:B------:R-:W-:Y:S02]  /*04c0*/  IMAD.WIDE R12, R3, 0x4, R6 ;  /* 0x00000004030c7825 */ /* 0x000fe400078e0206 */
[----:B------:R-:W5:Y:S02]  /*04d0*/  LDG.E R29, desc[UR8][R4.64+-0x4] ;  /* 0xfffffc08041d7981 */ /* 0x000f64000c1e1900 */
[----:B--2---:R-:W-:-:S02]  /*04e0*/  FFMA R24, R21, R24, R28 ;  /* 0x0000001815187223 */ /* 0x004fc4000000001c */
[----:B------:R-:W2:Y:S01]  /*04f0*/  LDG.E R6, desc[UR8][R6.64] ;  /* 0x0000000806067981 */ /* 0x000ea2000c1e1900 */
[----:B------:R-:W-:-:S03]  /*0500*/  IMAD.WIDE R22, R3, 0x4, R12 ;  /* 0x0000000403167825 */ /* 0x000fc600078e020c */
[----:B------:R-:W2:Y:S04]  /*0510*/  LDG.E R21, desc[UR8][R4.64] ;  /* 0x0000000804157981 */ /* 0x000ea8000c1e1900 */
[----:B------:R-:W4:Y:S01]  /*0520*/  LDG.E R12, desc[UR8][R12.64] ;  /* 0x000000080c0c7981 */ /* 0x000f22000c1e1900 */
[----:B0-----:R-:W-:-:S03]  /*0530*/  IMAD.WIDE R8, R3, 0x4, R22 ;  /* 0x0000000403087825 */ /* 0x001fc600078e0216 */
[----:B------:R-:W4:Y:S04]  /*0540*/  LDG.E R7, desc[UR8][R4.64+0x4] ;  /* 0x0000040804077981 */ /* 0x000f28000c1e1900 */
[----:B------:R-:W4:Y:S04]  /*0550*/  LDG.E R28, desc[UR8][R22.64] ;  /* 0x00000008161c7981 */ /* 0x000f28000c1e1900 */
[----:B------:R-:W4:Y:S04]  /*0560*/  LDG.E R13, desc[UR8][R4.64+0xc] ;  /* 0x00000c08040d7981 */ /* 0x000f28000c1e1900 */
[----:B------:R-:W4:Y:S01]  /*0570*/  LDG.E R8, desc[UR8][R8.64] ;  /* 0x0000000808087981 */ /* 0x000f22000c1e1900 */
[----:B---3--:R-:W-:Y:S01]  /*0580*/  FFMA R24, R27, R26, R24 ;  /* 0x0000001a1b187223 */ /* 0x008fe20000000018 */
[----:B------:R-:W-:-:S04]  /*0590*/  IADD3 R19, PT, PT, R19, 0x8, RZ ;  /* 0x0000000813137810 */ /* 0x000fc80007ffe0ff */
[----:B------:R-:W-:Y:S02]  /*05a0*/  ISETP.NE.AND P0, PT, R19, RZ, PT ;  /* 0x000000ff1300720c */ /* 0x000fe40003f05270 */
[----:B------:R-:W-:Y:S02]  /*05b0*/  LEA R20, R3, R20, 0x3 ;  /* 0x0000001403147211 */ /* 0x000fe400078e18ff */
[----:B------:R-:W-:Y:S01]  /*05c0*/  IADD3 R16, PT, PT, R16, 0x8, RZ ;  /* 0x0000000810107810 */ /* 0x000fe20007ffe0ff */
[----:B-----5:R-:W-:-:S04]  /*05d0*/  FFMA R10, R29, R10, R24 ;  /* 0x0000000a1d0a7223 */ /* 0x020fc80000000018 */
[----:B--2---:R-:W-:-:S04]  /*05e0*/  FFMA R6, R21, R6, R10 ;  /* 0x0000000615067223 */ /* 0x004fc8000000000a */
[----:B----4-:R-:W-:-:S04]  /*05f0*/  FFMA R6, R7, R12, R6 ;  /* 0x0000000c07067223 */ /* 0x010fc80000000006 */
[----:B------:R-:W-:-:S04]  /*0600*/  FFMA R6, R11, R28, R6 ;  /* 0x0000001c0b067223 */ /* 0x000fc80000000006 */
[----:B------:R-:W-:Y:S01]  /*0610*/  FFMA R12, R13, R8, R6 ;  /* 0x000000080d0c7223 */ /* 0x000fe20000000006 */
[----:B------:R-:W-:Y:S06]  /*0620*/  @P0 BRA `(.L_x_1) ;  /* 0xfffffffc005c0947 */ /* 0x000fec000383ffff */
.L_x_0:
[----:B------:R-:W-:Y:S01]  /*0630*/  IMAD R14, R15, R3, R14 ;  /* 0x000000030f0e7224 */ /* 0x000fe200078e020e */
[----:B------:R-:W-:Y:S06]  /*0640*/  @!P1 BRA `(.L_x_2) ;  /* 0x0000000000d49947 */ /* 0x000fec0003800000 */
[----:B------:R-:W-:Y:S02]  /*0650*/  ISETP.GE.U32.AND P0, PT, R25, 0x4, PT ;  /* 0x000000041900780c */ /* 0x000fe40003f06070 */
[----:B------:R-:W-:-:S04]  /*0660*/  LOP3.LUT R15, R2, 0x3, RZ, 0xc0, !PT ;  /* 0x00000003020f7812 */ /* 0x000fc800078ec0ff */
[----:B------:R-:W-:-:S07]  /*0670*/  ISETP.NE.AND P1, PT, R15, RZ, PT ;  /* 0x000000ff0f00720c */ /* 0x000fce0003f25270 */
[----:B------:R-:W-:Y:S06]  /*0680*/  @!P0 BRA `(.L_x_3) ;  /* 0x0000000000588947 */ /* 0x000fec0003800000 */
[----:B------:R-:W0:Y:S01]  /*0690*/  LDC.64 R10, c[0x0][0x388] ;  /* 0x0000e200ff0a7b82 */ /* 0x000e220000000a00 */
[----:B------:R-:W-:Y:S01]  /*06a0*/  IMAD R9, R18, R3, R14 ;  /* 0x0000000312097224 */ /* 0x000fe200078e020e */
[----:B------:R-:W-:-:S06]  /*06b0*/  IADD3 R7, PT, PT, R17, R18, RZ ;  /* 0x0000001211077210 */ /* 0x000fcc0007ffe0ff */
[----:B------:R-:W1:Y:S01]  /*06c0*/  LDC.64 R4, c[0x0][0x380] ;  /* 0x0000e000ff047b82 */ /* 0x000e620000000a00 */
[----:B0-----:R-:W-:-:S04]  /*06d0*/  IMAD.WIDE R10, R9, 0x4, R10 ;  /* 0x00000004090a7825 */ /* 0x001fc800078e020a */
[----:B------:R-:W-:Y:S02]  /*06e0*/  IMAD.WIDE R20, R3, 0x4, R10 ;  /* 0x0000000403147825 */ /* 0x000fe400078e020a */
[----:B------:R-:W2:Y:S02]  /*06f0*/  LDG.E R10, desc[UR8][R10.64] ;  /* 0x000000080a0a7981 */ /* 0x000ea4000c1e1900 */
[----:B-1----:R-:W-:-:S04]  /*0700*/  IMAD.WIDE R4, R7, 0x4, R4 ;  /* 0x0000000407047825 */ /* 0x002fc800078e0204 */
[C---:B------:R-:W-:Y:S01]  /*0710*/  IMAD.WIDE R6, R3.reuse, 0x4, R20 ;  /* 0x0000000403067825 */ /* 0x040fe200078e0214 */
[----:B------:R-:W2:Y:S04]  /*0720*/  LDG.E R13, desc[UR8][R4.64] ;  /* 0x00000008040d7981 */ /* 0x000ea8000c1e1900 */
[----:B------:R-:W3:Y:S01]  /*0730*/  LDG.E R20, desc[UR8][R20.64] ;  /* 0x0000000814147981 */ /* 0x000ee2000c1e1900 */
[----:B------:R-:W-:-:S03]  /*0740*/  IMAD.WIDE R8, R3, 0x4, R6 ;  /* 0x0000000403087825 */ /* 0x000fc600078e0206 */
[----:B------:R-:W3:Y:S04]  /*0750*/  LDG.E R16, desc[UR8][R4.64+0x4] ;  /* 0x0000040804107981 */ /* 0x000ee8000c1e1900 */
[----:B------:R-:W4:Y:S04]  /*0760*/  LDG.E R19, desc[UR8][R6.64] ;  /* 0x0000000806137981 */ /* 0x000f28000c1e1900 */
[----:B------:R-:W4:Y:S04]  /*0770*/  LDG.E R22, desc[UR8][R4.64+0x8] ;  /* 0x0000080804167981 */ /* 0x000f28000c1e1900 */
[----:B------:R-:W5:Y:S04]  /*0780*/  LDG.E R24, desc[UR8][R4.64+0xc] ;  /* 0x00000c0804187981 */ /* 0x000f68000c1e1900 */
[----:B------:R-:W5:Y:S01]  /*0790*/  LDG.E R8, desc[UR8][R8.64] ;  /* 0x0000000808087981 */ /* 0x000f62000c1e1900 */
[----:B------:R-:W-:Y:S01]  /*07a0*/  IADD3 R18, PT, PT, R18, 0x4, RZ ;  /* 0x0000000412127810 */ /* 0x000fe20007ffe0ff */
[----:B--2---:R-:W-:-:S04]  /*07b0*/  FFMA R13, R13, R10, R12 ;  /* 0x0000000a0d0d7223 */ /* 0x004fc8000000000c */
[----:B---3--:R-:W-:-:S04]  /*07c0*/  FFMA R13, R16, R20, R13 ;  /* 0x00000014100d7223 */ /* 0x008fc8000000000d */
[----:B----4-:R-:W-:-:S04]  /*07d0*/  FFMA R13, R22, R19, R13 ;  /* 0x00000013160d7223 */ /* 0x010fc8000000000d */
[----:B-----5:R-:W-:-:S07]  /*07e0*/  FFMA R12, R24, R8, R13 ;  /* 0x00000008180c7223 */ /* 0x020fce000000000d */
.L_x_3:
[----:B------:R-:W-:Y:S05]  /*07f0*/  @!P1 BRA `(.L_x_2) ;  /* 0x0000000000689947 */ /* 0x000fea0003800000 */
[----:B------:R-:W0:Y:S01]  /*0800*/  LDC.64 R10, c[0x0][0x388] ;  /* 0x0000e200ff0a7b82 */ /* 0x000e220000000a00 */
[----:B------:R-:W-:Y:S02]  /*0810*/  ISETP.NE.AND P0, PT, R15, 0x1, PT ;  /* 0x000000010f00780c */ /* 0x000fe40003f05270 */
[----:B------:R-:W-:-:S04]  /*0820*/  LOP3.LUT R2, R2, 0x1, RZ, 0xc0, !PT ;  /* 0x0000000102027812 */ /* 0x000fc800078ec0ff */
[----:B------:R-:W-:Y:S01]  /*0830*/  ISETP.NE.U32.AND P1, PT, R2, 0x1, PT ;  /* 0x000000010200780c */ /* 0x000fe20003f25070 */
[----:B------:R-:W1:Y:S06]  /*0840*/  LDC.64 R8, c[0x0][0x380] ;  /* 0x0000e000ff087b82 */ /* 0x000e6c0000000a00 */
[C---:B------:R-:W-:Y:S01]  /*0850*/  @P0 IMAD R15, R18.reuse, R3, R14 ;  /* 0x00000003120f0224 */ /* 0x040fe200078e020e */
[----:B------:R-:W-:Y:S01]  /*0860*/  @P0 IADD3 R13, PT, PT, R17, R18, RZ ;  /* 0x00000012110d0210 */ /* 0x000fe20007ffe0ff */
[----:B------:R-:W2:Y:S01]  /*0870*/  LDC.64 R6, c[0x0][0x380] ;  /* 0x0000e000ff067b82 */ /* 0x000ea20000000a00 */
[----:B------:R-:W-:-:S07]  /*0880*/  @P0 IADD3 R18, PT, PT, R18, 0x2, RZ ;  /* 0x0000000212120810 */ /* 0x000fce0007ffe0ff */
[----:B------:R-:W3:Y:S01]  /*0890*/  LDC.64 R4, c[0x0][0x388] ;  /* 0x0000e200ff047b82 */ /* 0x000ee20000000a00 */
[----:B0-----:R-:W-:-:S04]  /*08a0*/  @P0 IMAD.WIDE R10, R15, 0x4, R10 ;  /* 0x000000040f0a0825 */ /* 0x001fc800078e020a */
[----:B------:R-:W-:Y:S01]  /*08b0*/  @!P1 IMAD R15, R18, R3, R14 ;  /* 0x00000003120f9224 */ /* 0x000fe200078e020e */
[----:B------:R-:W4:Y:S01]  /*08c0*/  @P0 LDG.E R2, desc[UR8][R10.64] ;  /* 0x000000080a020981 */ /* 0x000f22000c1e1900 */
[----:B-1----:R-:W-:Y:S01]  /*08d0*/  @P0 IMAD.WIDE R8, R13, 0x4, R8 ;  /* 0x000000040d080825 */ /* 0x002fe200078e0208 */
[----:B------:R-:W-:-:S03]  /*08e0*/  @!P1 IADD3 R13, PT, PT, R17, R18, RZ ;  /* 0x00000012110d9210 */ /* 0x000fc60007ffe0ff */
[----:B------:R-:W-:Y:S01]  /*08f0*/  @P0 IMAD.WIDE R16, R3, 0x4, R10 ;  /* 0x0000000403100825 */ /* 0x000fe200078e020a */
[----:B------:R-:W4:Y:S03]  /*0900*/  @P0 LDG.E R19, desc[UR8][R8.64] ;  /* 0x0000000808130981 */ /* 0x000f26000c1e1900 */
[----:B--2---:R-:W-:Y:S01]  /*0910*/  @!P1 IMAD.WIDE R6, R13, 0x4, R6 ;  /* 0x000000040d069825 */ /* 0x004fe200078e0206 */
[----:B------:R-:W2:Y:S04]  /*0920*/  @P0 LDG.E R21, desc[UR8][R8.64+0x4] ;  /* 0x0000040808150981 */ /* 0x000ea8000c1e1900 */
[----:B------:R-:W2:Y:S01]  /*0930*/  @P0 LDG.E R16, desc[UR8][R16.64] ;  /* 0x0000000810100981 */ /* 0x000ea2000c1e1900 */
[----:B---3--:R-:W-:-:S03]  /*0940*/  @!P1 IMAD.WIDE R4, R15, 0x4, R4 ;  /* 0x000000040f049825 */ /* 0x008fc600078e0204 */
[----:B------:R-:W3:Y:S04]  /*0950*/  @!P1 LDG.E R7, desc[UR8][R6.64] ;  /* 0x0000000806079981 */ /* 0x000ee8000c1e1900 */
[----:B------:R-:W3:Y:S01]  /*0960*/  @!P1 LDG.E R4, desc[UR8][R4.64] ;  /* 0x0000000804049981 */ /* 0x000ee2000c1e1900 */
[----:B----4-:R-:W-:-:S04]  /*0970*/  @P0 FFMA R2, R19, R2, R12 ;  /* 0x0000000213020223 */ /* 0x010fc8000000000c */
[----:B--2---:R-:W-:-:S04]  /*0980*/  @P0 FFMA R12, R21, R16, R2 ;  /* 0x00000010150c0223 */ /* 0x004fc80000000002 */
[----:B---3--:R-:W-:-:S07]  /*0990*/  @!P1 FFMA R12, R7, R4, R12 ;  /* 0x00000004070c9223 */ /* 0x008fce000000000c */
.L_x_2:
[----:B------:R-:W0:Y:S01]  /*09a0*/  LDC.64 R4, c[0x0][0x390] ;  /* 0x0000e400ff047b82 */ /* 0x000e220000000a00 */
[----:B------:R-:W-:-:S04]  /*09b0*/  IMAD R3, R0, R3, R14 ;  /* 0x0000000300037224 */ /* 0x000fc800078e020e */
[----:B0-----:R-:W-:-:S05]  /*09c0*/  IMAD.WIDE R2, R3, 0x4, R4 ;  /* 0x0000000403027825 */ /* 0x001fca00078e0204 */
[----:B------:R-:W-:Y:S01]  /*09d0*/  STG.E desc[UR8][R2.64], R12 ;  /* 0x0000000c02007986 */ /* 0x000fe2000c101908 */
[----:B------:R-:W-:Y:S05]  /*09e0*/  EXIT ;  /* 0x000000000000794d */ /* 0x000fea0003800000 */
.L_x_4:
[----:B------:R-:W-:-:S00]  /*09f0*/  BRA `(.L_x_4) ;  /* 0xfffffffc00fc7947 */ /* 0x000fc0000383ffff */
[----:B------:R-:W-:-:S00]  /*0a00*/  NOP ;  /* 0x0000000000007918 */ /* 0x000fc00000000000 */
[----:B------:R-:W-:-:S00]  /*0a10*/  NOP ;  /* 0x0000000000007918 */ /* 0x000fc00000000000 */
[----:B------:R-:W-:-:S00]  /*0a20*/  NOP ;  /* 0x0000000000007918 */ /* 0x000fc00000000000 */
[----:B------:R-:W-:-:S00]  /*0a30*/  NOP ;  /* 0x0000000000007918 */ /* 0x000fc00000000000 */
[----:B------:R-:W-:-:S00]  /*0a40*/  NOP ;  /* 0x0000000000007918 */ /* 0x000fc00000000000 */
[----:B------:R-:W-:-:S00]  /*0a50*/  NOP ;  /* 0x0000000000007918 */ /* 0x000fc00000000000 */
[----:B------:R-:W-:-:S00]  /*0a60*/  NOP ;  /* 0x0000000000007918 */ /* 0x000fc00000000000 */
[----:B------:R-:W-:-:S00]  /*0a70*/  NOP ;  /* 0x0000000000007918 */ /* 0x000fc00000000000 */
.L_x_99:


//--------------------- .text.attention_softmax_kernel --------------------------
	.section	.text.attention_softmax_kernel,"ax",@progbits
	.align	128
        .global         attention_softmax_kernel
        .type           attention_softmax_kernel,@function
        .size           attention_softmax_kernel,(.L_x_98 - attention_softmax_kernel)
        .other          attention_softmax_kernel,@"STO_CUDA_ENTRY STV_DEFAULT"
attention_softmax_kernel:
.text.attention_softmax_kernel:
[----:B------:R-:W-:Y:S08]  /*0000*/  LDC R1, c[0x0][0x37c] ;  /* 0x0000df00ff017b82 */ /* 0x000ff00000000800 */
[----:B------:R-:W0:Y:S01]  /*0010*/  LDC.64 R2, c[0x0][0x388] ;  /* 0x0000e200ff027b82 */ /* 0x000e220000000a00 */
[----:B------:R-:W1:Y:S07]  /*0020*/  LDCU UR5, c[0x0][0x390] ;  /* 0x00007200ff0577ac */ /* 0x000e6e0008000800 */
[----:B------:R-:W2:Y:S01]  /*0030*/  S2UR UR4, SR_CTAID.Z ;  /* 0x00000000000479c3 */ /* 0x000ea20000002700 */
[----:B0-----:R-:W0:Y:S01]  /*0040*/  I2F.U32.RP R0, R3 ;  /* 0x0000000300007306 */ /* 0x001e220000209000 */
[----:B------:R-:W-:-:S07]  /*0050*/  ISETP.NE.U32.AND P2, PT, R3, RZ, PT ;  /* 0x000000ff0300720c */ /* 0x000fce0003f45070 */
[----:B0-----:R-:W0:Y:S02]  /*0060*/  MUFU.RCP R0, R0 ;  /* 0x0000000000007308 */ /* 0x001e240000001000 */
[----:B0-----:R-:W-:-:S06]  /*0070*/  IADD3 R4, PT, PT, R0, 0xffffffe, RZ ;  /* 0x0ffffffe00047810 */ /* 0x001fcc0007ffe0ff */
[----:B------:R0:W3:Y:S02]  /*0080*/  F2I.FTZ.U32.TRUNC.NTZ R5, R4 ;  /* 0x0000000400057305 */ /* 0x0000e4000021f000 */
[----:B0-----:R-:W-:Y:S01]  /*0090*/  HFMA2 R4, -RZ, RZ, 0, 0 ;  /* 0x00000000ff047431 */ /* 0x001fe200000001ff */
[----:B---3--:R-:W-:-:S05]  /*00a0*/  IADD3 R6, PT, PT, RZ, -R5, RZ ;  /* 0x80000005ff067210 */ /* 0x008fca0007ffe0ff */
[----:B------:R-:W-:-:S04]  /*00b0*/  IMAD R7, R6, R3, RZ ;  /* 0x0000000306077224 */ /* 0x000fc800078e02ff */
[----:B------:R-:W-:Y:S01]  /*00c0*/  IMAD.HI.U32 R5, R5, R7, R4 ;  /* 0x0000000705057227 */ /* 0x000fe200078e0004 */
[----:B------:R-:W-:Y:S01]  /*00d0*/  LOP3.LUT R4, RZ, R3, RZ, 0x33, !PT ;  /* 0x00000003ff047212 */ /* 0x000fe200078e33ff */
[----:B------:R-:W0:Y:S04]  /*00e0*/  S2R R7, SR_TID.X ;  /* 0x0000000000077919 */ /* 0x000e280000002100 */
[----:B--2---:R-:W-:-:S05]  /*00f0*/  IMAD.HI.U32 R5, R5, UR4, RZ ;  /* 0x0000000405057c27 */ /* 0x004fca000f8e00ff */
[----:B------:R-:W-:-:S05]  /*0100*/  IADD3 R6, PT, PT, -R5, RZ, RZ ;  /* 0x000000ff05067210 */ /* 0x000fca0007ffe1ff */
[----:B------:R-:W-:Y:S01]  /*0110*/  IMAD R0, R3, R6, UR4 ;  /* 0x0000000403007e24 */ /* 0x000fe2000f8e0206 */
[----:B------:R-:W0:Y:S04]  /*0120*/  S2UR UR4, SR_CTAID.X ;  /* 0x00000000000479c3 */ /* 0x000e280000002500 */
[----:B------:R-:W-:-:S04]  /*0130*/  ISETP.GE.U32.AND P0, PT, R0, R3, PT ;  /* 0x000000030000720c */ /* 0x000fc80003f06070 */
[----:B------:R-:W0:Y:S09]  /*0140*/  LDC R6, c[0x0][0x360] ;  /* 0x0000d800ff067b82 */ /* 0x000e320000000800 */
[----:B------:R-:W-:Y:S02]  /*0150*/  @P0 IADD3 R0, PT, PT, R0, -R3, RZ ;  /* 0x8000000300000210 */ /* 0x000fe40007ffe0ff */
[----:B------:R-:W-:-:S02]  /*0160*/  @P0 IADD3 R5, PT, PT, R5, 0x1, RZ ;  /* 0x0000000105050810 */ /* 0x000fc40007ffe0ff */
[----:B------:R-:W-:Y:S01]  /*0170*/  ISETP.GE.U32.AND P1, PT, R0, R3, PT ;  /* 0x000000030000720c */ /* 0x000fe20003f26070 */
[----:B0-----:R-:W-:-:S12]  /*0180*/  IMAD R6, R6, UR4, R7 ;  /* 0x0000000406067c24 */ /* 0x001fd8000f8e0207 */
[----:B------:R-:W-:-:S04]  /*0190*/  @P1 IADD3 R5, PT, PT, R5, 0x1, RZ ;  /* 0x0000000105051810 */ /* 0x000fc80007ffe0ff */
[----:B------:R-:W-:-:S04]  /*01a0*/  SEL R5, R4, R5, !P2 ;  /* 0x0000000504057207 */ /* 0x000fc80005000000 */
[----:B------:R-:W-:-:S04]  /*01b0*/  ISETP.GE.AND P0, PT, R5, R2, PT ;  /* 0x000000020500720c */ /* 0x000fc80003f06270 */
[----:B-1----:R-:W-:-:S13]  /*01c0*/  ISETP.GE.OR P0, PT, R6, UR5, P0 ;  /* 0x0000000506007c0c */ /* 0x002fda0008706670 */
[----:B------:R-:W-:Y:S05]  /*01d0*/  @P0 EXIT ;  /* 0x000000000000094d */ /* 0x000fea0003800000 */
[----:B------:R-:W-:Y:S01]  /*01e0*/  IADD3 R7, PT, PT, R0, -R3, RZ ;  /* 0x8000000300077210 */ /* 0x000fe20007ffe0ff */
[----:B------:R-:W-:Y:S01]  /*01f0*/  UISETP.GE.AND UP0, UPT, UR5, 0x1, UPT ;  /* 0x000000010500788c */ /* 0x000fe2000bf06270 */
[----:B------:R-:W0:Y:S02]  /*0200*/  LDCU.64 UR10, c[0x0][0x358] ;  /* 0x00006b00ff0a77ac */ /* 0x000e240008000a00 */
[----:B------:R-:W-:Y:S02]  /*0210*/  @P2 SEL R4, R7, R0, P1 ;  /* 0x0000000007042207 */ /* 0x000fe40000800000 */
[----:B------:R-:W-:-:S03]  /*0220*/  MOV R0, 0xd01502f9 ;  /* 0xd01502f900007802 */ /* 0x000fc60000000f00 */
[----:B------:R-:W-:-:S04]  /*0230*/  IMAD R3, R5, R3, R4 ;  /* 0x0000000305037224 */ /* 0x000fc800078e0204 */
[----:B------:R-:W-:-:S04]  /*0240*/  IMAD R2, R3, UR5, R6 ;  /* 0x0000000503027c24 */ /* 0x000fc8000f8e0206 */
[----:B------:R-:W-:Y:S01]  /*0250*/  IMAD R2, R2, UR5, RZ ;  /* 0x0000000502027c24 */ /* 0x000fe2000f8e02ff */
[----:B------:R-:W-:Y:S06]  /*0260*/  BRA.U !UP0, `(.L_x_5) ;  /* 0x0000000508707547 */ /* 0x000fec000b800000 */
[----:B------:R-:W-:Y:S01]  /*0270*/  UISETP.GE.U32.AND UP1, UPT, UR5, 0x10, UPT ;  /* 0x000000100500788c */ /* 0x000fe2000bf26070 */
[----:B------:R-:W-:Y:S01]  /*0280*/  HFMA2 R0, -RZ, RZ, -32.65625, 4.5359134674072265625e-05 ;  /* 0xd01502f9ff007431 */ /* 0x000fe200000001ff */
[----:B------:R-:W-:Y:S01]  /*0290*/  ULOP3.LUT UR8, UR5, 0xf, URZ, 0xc0, !UPT ;  /* 0x0000000f05087892 */ /* 0x000fe2000f8ec0ff */
[----:B------:R-:W-:-:S03]  /*02a0*/  UMOV UR4, URZ ;  /* 0x000000ff00047c82 */ /* 0x000fc60008000000 */
[----:B------:R-:W-:-:S03]  /*02b0*/  UISETP.NE.AND UP0, UPT, UR8, URZ, UPT ;  /* 0x000000ff0800728c */ /* 0x000fc6000bf05270 */
[----:B------:R-:W-:Y:S08]  /*02c0*/  BRA.U !UP1, `(.L_x_6) ;  /* 0x0000000109987547 */ /* 0x000ff0000b800000 */
[----:B------:R-:W1:Y:S01]  /*02d0*/  LDCU.64 UR6, c[0x0][0x380] ;  /* 0x00007000ff0677ac */ /* 0x000e620008000a00 */
[----:B------:R-:W-:Y:S02]  /*02e0*/  MOV R0, 0xd01502f9 ;  /* 0xd01502f900007802 */ /* 0x000fe40000000f00 */
[----:B------:R-:W-:Y:S01]  /*02f0*/  MOV R3, R2 ;  /* 0x0000000200037202 */ /* 0x000fe20000000f00 */
[----:B------:R-:W-:-:S04]  /*0300*/  ULOP3.LUT UR4, UR5, 0x7ffffff0, URZ, 0xc0, !UPT ;  /* 0x7ffffff005047892 */ /* 0x000fc8000f8ec0ff */
[----:B------:R-:W-:Y:S02]  /*0310*/  UIADD3 UR9, UPT, UPT, -UR4, URZ, URZ ;  /* 0x000000ff04097290 */ /* 0x000fe4000fffe1ff */
[----:B-1----:R-:W-:-:S04]  /*0320*/  UIADD3 UR5, UP1, UPT, UR6, 0x20, URZ ;  /* 0x0000002006057890 */ /* 0x002fc8000ff3e0ff */
[----:B------:R-:W-:-:S12]  /*0330*/  UIADD3.X UR6, UPT, UPT, URZ, UR7, URZ, UP1, !UPT ;  /* 0x00000007ff067290 */ /* 0x000fd80008ffe4ff */
.L_x_7:
[----:B------:R-:W-:Y:S02]  /*0340*/  MOV R4, UR5 ;  /* 0x0000000500047c02 */ /* 0x000fe40008000f00 */
[----:B------:R-:W-:-:S03]  /*0350*/  MOV R5, UR6 ;  /* 0x0000000600057c02 */ /* 0x000fc60008000f00 */
[----:B------:R-:W-:-:S05]  /*0360*/  IMAD.WIDE R4, R3, 0x4, R4 ;  /* 0x0000000403047825 */ /* 0x000fca00078e0204 */
[----:B0-----:R-:W2:Y:S04]  /*0370*/  LDG.E R7, desc[UR10][R4.64+-0x20] ;  /* 0xffffe00a04077981 */ /* 0x001ea8000c1e1900 */
[----:B------:R-:W2:Y:S04]  /*0380*/  LDG.E R6, desc[UR10][R4.64+-0x1c] ;  /* 0xffffe40a04067981 */ /* 0x000ea8000c1e1900 */
[----:B------:R-:W3:Y:S04]  /*0390*/  LDG.E R9, desc[UR10][R4.64+-0x18] ;  /* 0xffffe80a04097981 */ /* 0x000ee8000c1e1900 */
[----:B------:R-:W3:Y:S04]  /*03a0*/  LDG.E R8, desc[UR10][R4.64+-0x14] ;  /* 0xffffec0a04087981 */ /* 0x000ee8000c1e1900 */
[----:B------:R-:W4:Y:S04]  /*03b0*/  LDG.E R11, desc[UR10][R4.64+-0x10] ;  /* 0xfffff00a040b7981 */ /* 0x000f28000c1e1900 */
[----:B------:R-:W4:Y:S04]  /*03c0*/  LDG.E R10, desc[UR10][R4.64+-0xc] ;  /* 0xfffff40a040a7981 */ /* 0x000f28000c1e1900 */
[----:B------:R-:W5:Y:S04]  /*03d0*/  LDG.E R13, desc[UR10][R4.64+-0x8] ;  /* 0xfffff80a040d7981 */ /* 0x000f68000c1e1900 */
        /* <DEDUP_REMOVED lines=8> */
[----:B------:R-:W5:Y:S01]  /*0460*/  LDG.E R20, desc[UR10][R4.64+0x1c] ;  /* 0x00001c0a04147981 */ /* 0x000f62000c1e1900 */
[----:B------:R-:W-:Y:S01]  /*0470*/  UIADD3 UR9, UPT, UPT, UR9, 0x10, URZ ;  /* 0x0000001009097890 */ /* 0x000fe2000fffe0ff */
[----:B------:R-:W-:-:S03]  /*0480*/  IADD3 R3, PT, PT, R3, 0x10, RZ ;  /* 0x0000001003037810 */ /* 0x000fc60007ffe0ff */
[----:B------:R-:W-:Y:S01]  /*0490*/  UISETP.NE.AND UP1, UPT, UR9, URZ, UPT ;  /* 0x000000ff0900728c */ /* 0x000fe2000bf25270 */
[----:B--2---:R-:W-:-:S04]  /*04a0*/  FMNMX3 R6, R0, R7, R6, !PT ;  /* 0x0000000700067276 */ /* 0x004fc80007800006 */
[----:B---3--:R-:W-:-:S04]  /*04b0*/  FMNMX3 R6, R6, R9, R8, !PT ;  /* 0x0000000906067276 */ /* 0x008fc80007800008 */
[----:B----4-:R-:W-:-:S04]  /*04c0*/  FMNMX3 R6, R6, R11, R10, !PT ;  /* 0x0000000b06067276 */ /* 0x010fc8000780000a */
[----:B-----5:R-:W-:-:S04]  /*04d0*/  FMNMX3 R6, R6, R13, R12, !PT ;  /* 0x0000000d06067276 */ /* 0x020fc8000780000c */
[----:B------:R-:W-:-:S04]  /*04e0*/  FMNMX3 R6, R6, R15, R14, !PT ;  /* 0x0000000f06067276 */ /* 0x000fc8000780000e */
[----:B------:R-:W-:-:S04]  /*04f0*/  FMNMX3 R6, R6, R17, R16, !PT ;  /* 0x0000001106067276 */ /* 0x000fc80007800010 */
[----:B------:R-:W-:-:S04]  /*0500*/  FMNMX3 R6, R6, R19, R18, !PT ;  /* 0x0000001306067276 */ /* 0x000fc80007800012 */
[----:B------:R-:W-:Y:S01]  /*0510*/  FMNMX3 R0, R6, R21, R20, !PT ;  /* 0x0000001506007276 */ /* 0x000fe20007800014 */
[----:B------:R-:W-:Y:S06]  /*0520*/  BRA.U UP1, `(.L_x_7) ;  /* 0xfffffffd01847547 */ /* 0x000fec000b83ffff */
.L_x_6:
[----:B------:R-:W-:Y:S05]  /*0530*/  BRA.U !UP0, `(.L_x_5) ;  /* 0x0000000108bc7547 */ /* 0x000fea000b800000 */
[----:B------:R-:W1:Y:S01]  /*0540*/  LDCU UR5, c[0x0][0x390] ;  /* 0x00007200ff0577ac */ /* 0x000e620008000800 */
[----:B------:R-:W-:Y:S02]  /*0550*/  UISETP.GE.U32.AND UP0, UPT, UR8, 0x8, UPT ;  /* 0x000000080800788c */ /* 0x000fe4000bf06070 */
[----:B-1----:R-:W-:-:S04]  /*0560*/  ULOP3.LUT UR6, UR5, 0x7, URZ, 0xc0, !UPT ;  /* 0x0000000705067892 */ /* 0x002fc8000f8ec0ff */
[----:B------:R-:W-:-:S03]  /*0570*/  UISETP.NE.AND UP1, UPT, UR6, URZ, UPT ;  /* 0x000000ff0600728c */ /* 0x000fc6000bf25270 */
[----:B------:R-:W-:Y:S08]  /*0580*/  BRA.U !UP0, `(.L_x_8) ;  /* 0x0000000108407547 */ /* 0x000ff0000b800000 */
[----:B------:R-:W1:Y:S01]  /*0590*/  LDC.64 R4, c[0x0][0x380] ;  /* 0x0000e000ff047b82 */ /* 0x000e620000000a00 */
[----:B------:R-:W-:-:S05]  /*05a0*/  IADD3 R3, PT, PT, R2, UR4, RZ ;  /* 0x0000000402037c10 */ /* 0x000fca000fffe0ff */
[----:B-1----:R-:W-:-:S05]  /*05b0*/  IMAD.WIDE R4, R3, 0x4, R4 ;  /* 0x0000000403047825 */ /* 0x002fca00078e0204 */
[----:B0-----:R-:W2:Y:S04]  /*05c0*/  LDG.E R3, desc[UR10][R4.64] ;  /* 0x0000000a04037981 */ /* 0x001ea8000c1e1900 */
[----:B------:R-:W2:Y:S04]  /*05d0*/  LDG.E R6, desc[UR10][R4.64+0x4] ;  /* 0x0000040a04067981 */ /* 0x000ea8000c1e1900 */
[----:B------:R-:W3:Y:S04]  /*05e0*/  LDG.E R8, desc[UR10][R4.64+0x8] ;  /* 0x0000080a04087981 */ /* 0x000ee8000c1e1900 */
[----:B------:R-:W3:Y:S04]  /*05f0*/  LDG.E R7, desc[UR10][R4.64+0xc] ;  /* 0x00000c0a04077981 */ /* 0x000ee8000c1e1900 */
[----:B------:R-:W4:Y:S04]  /*0600*/  LDG.E R10, desc[UR10][R4.64+0x10] ;  /* 0x0000100a040a7981 */ /* 0x000f28000c1e1900 */
[----:B------:R-:W4:Y:S04]  /*0610*/  LDG.E R9, desc[UR10][R4.64+0x14] ;  /* 0x0000140a04097981 */ /* 0x000f28000c1e1900 */
[----:B------:R-:W5:Y:S04]  /*0620*/  LDG.E R12, desc[UR10][R4.64+0x18] ;  /* 0x0000180a040c7981 */ /* 0x000f68000c1e1900 */
[----:B------:R-:W5:Y:S01]  /*0630*/  LDG.E R11, desc[UR10][R4.64+0x1c] ;  /* 0x00001c0a040b7981 */ /* 0x000f62000c1e1900 */
[----:B------:R-:W-:Y:S01]  /*0640*/  UIADD3 UR4, UPT, UPT, UR4, 0x8, URZ ;  /* 0x0000000804047890 */ /* 0x000fe2000fffe0ff */
[----:B--2---:R-:W-:-:S04]  /*0650*/  FMNMX3 R3, R0, R3, R6, !PT ;  /* 0x0000000300037276 */ /* 0x004fc80007800006 */
[----:B---3--:R-:W-:-:S04]  /*0660*/  FMNMX3 R3, R3, R8, R7, !PT ;  /* 0x0000000803037276 */ /* 0x008fc80007800007 */
[----:B----4-:R-:W-:-:S04]  /*0670*/  FMNMX3 R3, R3, R10, R9, !PT ;  /* 0x0000000a03037276 */ /* 0x010fc80007800009 */
[----:B-----5:R-:W-:-:S07]  /*0680*/  FMNMX3 R0, R3, R12, R11, !PT ;  /* 0x0000000c03007276 */ /* 0x020fce000780000b */
.L_x_8:
[----:B------:R-:W-:Y:S05]  /*0690*/  BRA.U !UP1, `(.L_x_5) ;  /* 0x0000000109647547 */ /* 0x000fea000b800000 */
[----:B------:R-:W-:Y:S02]  /*06a0*/  UISETP.GE.U32.AND UP0, UPT, UR6, 0x4, UPT ;  /* 0x000000040600788c */ /* 0x000fe4000bf06070 */
[----:B------:R-:W-:-:S04]  /*06b0*/  ULOP3.LUT UR5, UR5, 0x3, URZ, 0xc0, !UPT ;  /* 0x0000000305057892 */ /* 0x000fc8000f8ec0ff */
        /* <DEDUP_REMOVED lines=8> */
[----:B------:R-:W3:Y:S01]  /*0740*/  LDG.E R8, desc[UR10][R4.64+0xc] ;  /* 0x00000c0a04087981 */ /* 0x000ee2000c1e1900 */
[----:B------:R-:W-:Y:S01]  /*0750*/  UIADD3 UR4, UPT, UPT, UR4, 0x4, URZ ;  /* 0x0000000404047890 */ /* 0x000fe2000fffe0ff */
[----:B--2---:R-:W-:-:S04]  /*0760*/  FMNMX3 R0, R0, R3, R6, !PT ;  /* 0x0000000300007276 */ /* 0x004fc80007800006 */
[----:B---3--:R-:W-:-:S07]  /*0770*/  FMNMX3 R0, R0, R7, R8, !PT ;  /* 0x0000000700007276 */ /* 0x008fce0007800008 */
.L_x_9:
[----:B------:R-:W-:Y:S05]  /*0780*/  BRA.U !UP1, `(.L_x_5) ;  /* 0x0000000109287547 */ /* 0x000fea000b800000 */
[----:B------:R-:W1:Y:S01]  /*0790*/  LDC.64 R6, c[0x0][0x380] ;  /* 0x0000e000ff067b82 */ /* 0x000e620000000a00 */
[----:B------:R-:W-:Y:S01]  /*07a0*/  IADD3 R3, PT, PT, R2, UR4, RZ ;  /* 0x0000000402037c10 */ /* 0x000fe2000fffe0ff */
[----:B------:R-:W-:-:S12]  /*07b0*/  UIADD3 UR5, UPT, UPT, -UR5, URZ, URZ ;  /* 0x000000ff05057290 */ /* 0x000fd8000fffe1ff */
.L_x_10:
[----:B-1----:R-:W-:-:S06]  /*07c0*/  IMAD.WIDE R4, R3, 0x4, R6 ;  /* 0x0000000403047825 */ /* 0x002fcc00078e0206 */
[----:B0-----:R-:W2:Y:S01]  /*07d0*/  LDG.E R5, desc[UR10][R4.64] ;  /* 0x0000000a04057981 */ /* 0x001ea2000c1e1900 */
[----:B------:R-:W-:Y:S01]  /*07e0*/  UIADD3 UR5, UPT, UPT, UR5, 0x1, URZ ;  /* 0x0000000105057890 */ /* 0x000fe2000fffe0ff */
[----:B------:R-:W-:-:S03]  /*07f0*/  IADD3 R3, PT, PT, R3, 0x1, RZ ;  /* 0x0000000103037810 */ /* 0x000fc60007ffe0ff */
[----:B------:R-:W-:Y:S01]  /*0800*/  UISETP.NE.AND UP0, UPT, UR5, URZ, UPT ;  /* 0x000000ff0500728c */ /* 0x000fe2000bf05270 */
[----:B--2---:R-:W-:-:S08]  /*0810*/  FMNMX R0, R5, R0, !PT ;  /* 0x0000000005007209 */ /* 0x004fd00007800000 */
[----:B------:R-:W-:Y:S05]  /*0820*/  BRA.U UP0, `(.L_x_10) ;  /* 0xfffffffd00e47547 */ /* 0x000fea000b83ffff */
.L_x_5:
[----:B------:R-:W1:Y:S01]  /*0830*/  LDCU UR5, c[0x0][0x390] ;  /* 0x00007200ff0577ac */ /* 0x000e620008000800 */
[----:B------:R-:W-:Y:S01]  /*0840*/  MOV R3, RZ ;  /* 0x000000ff00037202 */ /* 0x000fe20000000f00 */
[----:B-1----:R-:W-:-:S09]  /*0850*/  UISETP.GE.AND UP0, UPT, UR5, 0x1, UPT ;  /* 0x000000010500788c */ /* 0x002fd2000bf06270 */
[----:B------:R-:W-:Y:S05]  /*0860*/  BRA.U !UP0, `(.L_x_11) ;  /* 0x0000000d089c7547 */ /* 0x000fea000b800000 */
[----:B------:R-:W-:Y:S01]  /*0870*/  UISETP.GE.U32.AND UP1, UPT, UR5, 0x8, UPT ;  /* 0x000000080500788c */ /* 0x000fe2000bf26070 */
[----:B------:R-:W-:Y:S01]  /*0880*/  HFMA2 R3, -RZ, RZ, 0, 0 ;  /* 0x00000000ff037431 */ /* 0x000fe200000001ff */
[----:B------:R-:W-:Y:S01]  /*0890*/  ULOP3.LUT UR9, UR5, 0x7, URZ, 0xc0, !UPT ;  /* 0x0000000705097892 */ /* 0x000fe2000f8ec0ff */
[----:B------:R-:W-:-:S03]  /*08a0*/  UMOV UR4, URZ ;  /* 0x000000ff00047c82 */ /* 0x000fc60008000000 */
[----:B------:R-:W-:-:S03]  /*08b0*/  UISETP.NE.AND UP0, UPT, UR9, URZ, UPT ;  /* 0x000000ff0900728c */ /* 0x000fc6000bf05270 */
[----:B------:R-:W-:Y:S08]  /*08c0*/  BRA.U !UP1, `(.L_x_12) ;  /* 0x0000000509c07547 */ /* 0x000ff0000b800000 */
[----:B------:R-:W1:Y:S01]  /*08d0*/  LDCU.64 UR6, c[0x0][0x380] ;  /* 0x00007000ff0677ac */ /* 0x000e620008000a00 */
[----:B------:R-:W-:Y:S02]  /*08e0*/  MOV R3, RZ ;  /* 0x000000ff00037202 */ /* 0x000fe40000000f00 */
[----:B------:R-:W-:Y:S01]  /*08f0*/  MOV R6, R2 ;  /* 0x0000000200067202 */ /* 0x000fe20000000f00 */
[----:B------:R-:W-:-:S04]  /*0900*/  ULOP3.LUT UR4, UR5, 0x7ffffff8, URZ, 0xc0, !UPT ;  /* 0x7ffffff805047892 */ /* 0x000fc8000f8ec0ff */
[----:B------:R-:W-:Y:S02]  /*0910*/  UIADD3 UR8, UPT, UPT, -UR4, URZ, URZ ;  /* 0x000000ff04087290 */ /* 0x000fe4000fffe1ff */
[----:B-1----:R-:W-:-:S04]  /*0920*/  UIADD3 UR5, UP1, UPT, UR6, 0x10, URZ ;  /* 0x0000001006057890 */ /* 0x002fc8000ff3e0ff */
[----:B------:R-:W-:-:S12]  /*0930*/  UIADD3.X UR6, UPT, UPT, URZ, UR7, URZ, UP1, !UPT ;  /* 0x00000007ff067290 */ /* 0x000fd80008ffe4ff */
.L_x_13:
[----:B-1----:R-:W-:Y:S02]  /*0940*/  MOV R4, UR5 ;  /* 0x0000000500047c02 */ /* 0x002fe40008000f00 */
[----:B------:R-:W-:-:S03]  /*0950*/  MOV R5, UR6 ;  /* 0x0000000600057c02 */ /* 0x000fc60008000f00 */
[----:B------:R-:W-:-:S05]  /*0960*/  IMAD.WIDE R4, R6, 0x4, R4 ;  /* 0x0000000406047825 */ /* 0x000fca00078e0204 */
[----:B0-----:R-:W2:Y:S04]  /*0970*/  LDG.E R7, desc[UR10][R4.64+-0x10] ;  /* 0xfffff00a04077981 */ /* 0x001ea8000c1e1900 */
[----:B------:R-:W3:Y:S04]  /*0980*/  LDG.E R9, desc[UR10][R4.64+-0xc] ;  /* 0xfffff40a04097981 */ /* 0x000ee8000c1e1900 */
[----:B------:R-:W4:Y:S04]  /*0990*/  LDG.E R15, desc[UR10][R4.64+-0x8] ;  /* 0xfffff80a040f7981 */ /* 0x000f28000c1e1900 */
[----:B------:R-:W5:Y:S04]  /*09a0*/  LDG.E R25, desc[UR10][R4.64+-0x4] ;  /* 0xfffffc0a04197981 */ /* 0x000f68000c1e1900 */
[----:B------:R-:W5:Y:S04]  /*09b0*/  LDG.E R11, desc[UR10][R4.64] ;  /* 0x0000000a040b7981 */ /* 0x000f68000c1e1900 */
[----:B------:R-:W5:Y:S04]  /*09c0*/  LDG.E R21, desc[UR10][R4.64+0x4] ;  /* 0x0000040a04157981 */ /* 0x000f68000c1e1900 */
[----:B------:R-:W5:Y:S04]  /*09d0*/  LDG.E R19, desc[UR10][R4.64+0x8] ;  /* 0x0000080a04137981 */ /* 0x000f68000c1e1900 */
[----:B------:R-:W5:Y:S01]  /*09e0*/  LDG.E R17, desc[UR10][R4.64+0xc] ;  /* 0x00000c0a04117981 */ /* 0x000f62000c1e1900 */
[----:B------:R-:W-:Y:S01]  /*09f0*/  HFMA2 R14, -RZ, RZ, 3.7421875, 0 ;  /* 0x437c0000ff0e7431 */ /* 0x000fe200000001ff */
[----:B------:R-:W-:Y:S01]  /*0a00*/  MOV R13, 0x3bbb989d ;  /* 0x3bbb989d000d7802 */ /* 0x000fe20000000f00 */
[----:B------:R-:W-:Y:S01]  /*0a10*/  UIADD3 UR8, UPT, UPT, UR8, 0x8, URZ ;  /* 0x0000000808087890 */ /* 0x000fe2000fffe0ff */
[----:B------:R-:W-:-:S03]  /*0a20*/  IADD3 R6, PT, PT, R6, 0x8, RZ ;  /* 0x0000000806067810 */ /* 0x000fc60007ffe0ff */
[----:B------:R-:W-:Y:S01]  /*0a30*/  UISETP.NE.AND UP1, UPT, UR8, URZ, UPT ;  /* 0x000000ff0800728c */ /* 0x000fe2000bf25270 */
[----:B--2---:R-:W-:-:S04]  /*0a40*/  FADD R10, R7, -R0 ;  /* 0x80000000070a7221 */ /* 0x004fc80000000000 */
[----:B------:R-:W-:Y:S01]  /*0a50*/  FFMA.SAT R7, R10, R13, 0.5 ;  /* 0x3f0000000a077423 */ /* 0x000fe2000000200d */
[----:B---3--:R-:W-:-:S03]  /*0a60*/  FADD R12, R9, -R0 ;  /* 0x80000000090c7221 */ /* 0x008fc60000000000 */
[-C--:B------:R-:W-:Y:S01]  /*0a70*/  FFMA.RM R8, R7, R14.reuse, 12582913 ;  /* 0x4b40000107087423 */ /* 0x080fe2000000400e */
[-C--:B------:R-:W-:Y:S01]  /*0a80*/  FFMA.SAT R7, R12, R13.reuse, 0.5 ;  /* 0x3f0000000c077423 */ /* 0x080fe2000000200d */
[--C-:B----4-:R-:W-:Y:S02]  /*0a90*/  FADD R16, R15, -R0.reuse ;  /* 0x800000000f107221 */ /* 0x110fe40000000000 */
[----:B------:R-:W-:Y:S01]  /*0aa0*/  FADD R9, R8, -12583039 ;  /* 0xcb40007f08097421 */ /* 0x000fe20000000000 */
[-C--:B------:R-:W-:Y:S01]  /*0ab0*/  FFMA.RM R7, R7, R14.reuse, 12582913 ;  /* 0x4b40000107077423 */ /* 0x080fe2000000400e */
[-C--:B------:R-:W-:Y:S01]  /*0ac0*/  FFMA.SAT R23, R16, R13.reuse, 0.5 ;  /* 0x3f00000010177423 */ /* 0x080fe2000000200d */
[--C-:B-----5:R-:W-:Y:S01]  /*0ad0*/  FADD R18, R25, -R0.reuse ;  /* 0x8000000019127221 */ /* 0x120fe20000000000 */
[----:B------:R-:W-:Y:S01]  /*0ae0*/  FFMA R9, R10, 1.4426950216293334961, -R9 ;  /* 0x3fb8aa3b0a097823 */ /* 0x000fe20000000809 */
[----:B------:R-:W-:Y:S01]  /*0af0*/  FADD R15, R7, -12583039 ;  /* 0xcb40007f070f7421 */ /* 0x000fe20000000000 */
[--C-:B------:R-:W-:Y:S01]  /*0b00*/  FADD R20, R11, -R0.reuse ;  /* 0x800000000b147221 */ /* 0x100fe20000000000 */
[-C--:B------:R-:W-:Y:S01]  /*0b10*/  FFMA.SAT R25, R18, R13.reuse, 0.5 ;  /* 0x3f00000012197423 */ /* 0x080fe2000000200d */
[----:B------:R-:W-:Y:S01]  /*0b20*/  FFMA R10, R10, 1.925963033500011079e-08, R9 ;  /* 0x32a570600a0a7823 */ /* 0x000fe20000000009 */
[C---:B------:R-:W-:Y:S01]  /*0b30*/  FFMA R15, R12.reuse, 1.4426950216293334961, -R15 ;  /* 0x3fb8aa3b0c0f7823 */ /* 0x040fe2000000080f */
[-C--:B------:R-:W-:Y:S01]  /*0b40*/  FFMA.RM R9, R23, R14.reuse, 12582913 ;  /* 0x4b40000117097423 */ /* 0x080fe2000000400e */
[-C--:B------:R-:W-:Y:S01]  /*0b50*/  FFMA.RM R11, R25, R14.reuse, 12582913 ;  /* 0x4b400001190b7423 */ /* 0x080fe2000000400e */
[--C-:B------:R-:W-:Y:S01]  /*0b60*/  FADD R22, R21, -R0.reuse ;  /* 0x8000000015167221 */ /* 0x100fe20000000000 */
[----:B------:R-:W-:Y:S01]  /*0b70*/  FFMA R12, R12, 1.925963033500011079e-08, R15 ;  /* 0x32a570600c0c7823 */ /* 0x000fe2000000000f */
[----:B------:R-:W-:Y:S01]  /*0b80*/  FADD R23, R9, -12583039 ;  /* 0xcb40007f09177421 */ /* 0x000fe20000000000 */
[-C--:B------:R-:W-:Y:S01]  /*0b90*/  FFMA.SAT R15, R20, R13.reuse, 0.5 ;  /* 0x3f000000140f7423 */ /* 0x080fe2000000200d */
[----:B------:R-:W-:Y:S01]  /*0ba0*/  FADD R25, R11, -12583039 ;  /* 0xcb40007f0b197421 */ /* 0x000fe20000000000 */
[--C-:B------:R-:W-:Y:S01]  /*0bb0*/  FADD R24, R19, -R0.reuse ;  /* 0x8000000013187221 */ /* 0x100fe20000000000 */
[----:B------:R-:W-:Y:S01]  /*0bc0*/  FFMA R23, R16, 1.4426950216293334961, -R23 ;  /* 0x3fb8aa3b10177823 */ /* 0x000fe20000000817 */
[-C--:B------:R-:W-:Y:S01]  /*0bd0*/  FFMA.RM R15, R15, R14.reuse, 12582913 ;  /* 0x4b4000010f0f7423 */ /* 0x080fe2000000400e */
[----:B------:R-:W-:Y:S01]  /*0be0*/  FFMA R25, R18, 1.4426950216293334961, -R25 ;  /* 0x3fb8aa3b12197823 */ /* 0x000fe20000000819 */
[----:B------:R-:W-:Y:S01]  /*0bf0*/  FADD R26, R17, -R0 ;  /* 0x80000000111a7221 */ /* 0x000fe20000000000 */
[----:B------:R-:W-:Y:S01]  /*0c00*/  FFMA R16, R16, 1.925963033500011079e-08, R23 ;  /* 0x32a5706010107823 */ /* 0x000fe20000000017 */
[----:B------:R-:W-:Y:S01]  /*0c10*/  FADD R21, R15, -12583039 ;  /* 0xcb40007f0f157421 */ /* 0x000fe20000000000 */
[-C--:B------:R-:W-:Y:S01]  /*0c20*/  FFMA.SAT R23, R22, R13.reuse, 0.5 ;  /* 0x3f00000016177423 */ /* 0x080fe2000000200d */
[----:B------:R-:W0:Y:S01]  /*0c30*/  MUFU.EX2 R10, R10 ;  /* 0x0000000a000a7308 */ /* 0x000e220000000800 */
[----:B------:R-:W-:Y:S01]  /*0c40*/  FFMA R18, R18, 1.925963033500011079e-08, R25 ;  /* 0x32a5706012127823 */ /* 0x000fe20000000019 */
[----:B------:R-:W-:Y:S01]  /*0c50*/  FFMA R21, R20, 1.4426950216293334961, -R21 ;  /* 0x3fb8aa3b14157823 */ /* 0x000fe20000000815 */
[-C--:B------:R-:W-:Y:S01]  /*0c60*/  FFMA.RM R19, R23, R14.reuse, 12582913 ;  /* 0x4b40000117137423 */ /* 0x080fe2000000400e */
[-C--:B------:R-:W-:Y:S01]  /*0c70*/  FFMA.SAT R25, R24, R13.reuse, 0.5 ;  /* 0x3f00000018197423 */ /* 0x080fe2000000200d */
[----:B------:R-:W-:Y:S01]  /*0c80*/  FFMA.SAT R27, R26, R13, 0.5 ;  /* 0x3f0000001a1b7423 */ /* 0x000fe2000000200d */
[----:B------:R-:W-:Y:S01]  /*0c90*/  FFMA R23, R20, 1.925963033500011079e-08, R21 ;  /* 0x32a5706014177823 */ /* 0x000fe20000000015 */
[----:B------:R-:W-:Y:S01]  /*0ca0*/  FADD R21, R19, -12583039 ;  /* 0xcb40007f13157421 */ /* 0x000fe20000000000 */
[----:B------:R-:W1:Y:S01]  /*0cb0*/  MUFU.EX2 R12, R12 ;  /* 0x0000000c000c7308 */ /* 0x000e620000000800 */
[-C--:B------:R-:W-:Y:S01]  /*0cc0*/  FFMA.RM R20, R25, R14.reuse, 12582913 ;  /* 0x4b40000119147423 */ /* 0x080fe2000000400e */
[----:B------:R-:W-:Y:S01]  /*0cd0*/  FFMA.RM R14, R27, R14, 12582913 ;  /* 0x4b4000011b0e7423 */ /* 0x000fe2000000400e */
[----:B------:R-:W-:Y:S01]  /*0ce0*/  FFMA R21, R22, 1.4426950216293334961, -R21 ;  /* 0x3fb8aa3b16157823 */ /* 0x000fe20000000815 */
[----:B------:R-:W-:Y:S01]  /*0cf0*/  SHF.L.U32 R7, R7, 0x17, RZ ;  /* 0x0000001707077819 */ /* 0x000fe200000006ff */
[----:B------:R-:W-:Y:S01]  /*0d00*/  FADD R25, R20, -12583039 ;  /* 0xcb40007f14197421 */ /* 0x000fe20000000000 */
[----:B------:R-:W-:Y:S01]  /*0d10*/  FADD R27, R14, -12583039 ;  /* 0xcb40007f0e1b7421 */ /* 0x000fe20000000000 */
[----:B------:R-:W-:Y:S01]  /*0d20*/  FFMA R13, R22, 1.925963033500011079e-08, R21 ;  /* 0x32a57060160d7823 */ /* 0x000fe20000000015 */
[----:B------:R-:W-:Y:S01]  /*0d30*/  SHF.L.U32 R21, R8, 0x17, RZ ;  /* 0x0000001708157819 */ /* 0x000fe200000006ff */
[----:B------:R-:W-:Y:S01]  /*0d40*/  FFMA R25, R24, 1.4426950216293334961, -R25 ;  /* 0x3fb8aa3b18197823 */ /* 0x000fe20000000819 */
[----:B------:R-:W-:Y:S01]  /*0d50*/  FFMA R27, R26, 1.4426950216293334961, -R27 ;  /* 0x3fb8aa3b1a1b7823 */ /* 0x000fe2000000081b */
[----:B------:R-:W2:Y:S01]  /*0d60*/  MUFU.EX2 R16, R16 ;  /* 0x0000001000107308 */ /* 0x000ea20000000800 */
[----:B------:R-:W-:Y:S01]  /*0d70*/  SHF.L.U32 R9, R9, 0x17, RZ ;  /* 0x0000001709097819 */ /* 0x000fe200000006ff */
[----:B0-----:R-:W-:Y:S01]  /*0d80*/  FMUL R10, R21, R10 ;  /* 0x0000000a150a7220 */ /* 0x001fe20000400000 */
[----:B------:R-:W-:Y:S01]  /*0d90*/  FFMA R25, R24, 1.925963033500011079e-08, R25 ;  /* 0x32a5706018197823 */ /* 0x000fe20000000019 */
[----:B------:R-:W-:Y:S01]  /*0da0*/  FFMA R27, R26, 1.925963033500011079e-08, R27 ;  /* 0x32a570601a1b7823 */ /* 0x000fe2000000001b */
[----:B------:R-:W-:Y:S01]  /*0db0*/  SHF.L.U32 R11, R11, 0x17, RZ ;  /* 0x000000170b0b7819 */ /* 0x000fe200000006ff */
[----:B-1----:R-:W-:Y:S01]  /*0dc0*/  FMUL R12, R7, R12 ;  /* 0x0000000c070c7220 */ /* 0x002fe20000400000 */
[----:B------:R-:W-:Y:S01]  /*0dd0*/  FADD R7, R10, R3 ;  /* 0x000000030a077221 */ /* 0x000fe20000000000 */
[----:B------:R-:W0:Y:S01]  /*0de0*/  MUFU.EX2 R18, R18 ;  /* 0x0000001200127308 */ /* 0x000e220000000800 */
[----:B------:R-:W-:Y:S01]  /*0df0*/  SHF.L.U32 R22, R19, 0x17, RZ ;  /* 0x0000001713167819 */ /* 0x000fe200000006ff */
[----:B------:R1:W-:Y:S01]  /*0e00*/  STG.E desc[UR10][R4.64+-0x10], R10 ;  /* 0xfffff00a04007986 */ /* 0x0003e2000c10190a */
[----:B------:R-:W-:Y:S01]  /*0e10*/  SHF.L.U32 R14, R14, 0x17, RZ ;  /* 0x000000170e0e7819 */ /* 0x000fe200000006ff */
[----:B------:R-:W-:-:S02]  /*0e20*/  FADD R7, R7, R12 ;  /* 0x0000000c07077221 */ /* 0x000fc40000000000 */
[----:B------:R1:W-:Y:S02]  /*0e30*/  STG.E desc[UR10][R4.64+-0xc], R12 ;  /* 0xfffff40c04007986 */ /* 0x0003e4000c10190a */
[----:B------:R-:W3:Y:S01]  /*0e40*/  MUFU.EX2 R17, R23 ;  /* 0x0000001700117308 */ /* 0x000ee20000000800 */
[----:B--2---:R-:W-:Y:S01]  /*0e50*/  FMUL R9, R9, R16 ;  /* 0x0000001009097220 */ /* 0x004fe20000400000 */
[----:B------:R-:W-:Y:S02]  /*0e60*/  SHF.L.U32 R16, R15, 0x17, RZ ;  /* 0x000000170f107819 */ /* 0x000fe400000006ff */
[----:B------:R-:W-:Y:S01]  /*0e70*/  SHF.L.U32 R15, R20, 0x17, RZ ;  /* 0x00000017140f7819 */ /* 0x000fe200000006ff */
[----:B------:R-:W-:Y:S01]  /*0e80*/  FADD R7, R7, R9 ;  /* 0x0000000907077221 */ /* 0x000fe20000000000 */
[----:B------:R1:W-:Y:S02]  /*0e90*/  STG.E desc[UR10][R4.64+-0x8], R9 ;  /* 0xfffff80904007986 */ /* 0x0003e4000c10190a */
[----:B------:R-:W2:Y:S01]  /*0ea0*/  MUFU.EX2 R13, R13 ;  /* 0x0000000d000d7308 */ /* 0x000ea20000000800 */
[----:B0-----:R-:W-:-:S04]  /*0eb0*/  FMUL R11, R11, R18 ;  /* 0x000000120b0b7220 */ /* 0x001fc80000400000 */
[----:B------:R-:W-:Y:S01]  /*0ec0*/  FADD R7, R7, R11 ;  /* 0x0000000b07077221 */ /* 0x000fe20000000000 */
[----:B------:R1:W-:Y:S02]  /*0ed0*/  STG.E desc[UR10][R4.64+-0x4], R11 ;  /* 0xfffffc0b04007986 */ /* 0x0003e4000c10190a */
[----:B------:R-:W0:Y:S01]  /*0ee0*/  MUFU.EX2 R8, R25 ;  /* 0x0000001900087308 */ /* 0x000e220000000800 */
[----:B---3--:R-:W-:-:S04]  /*0ef0*/  FMUL R16, R16, R17 ;  /* 0x0000001110107220 */ /* 0x008fc80000400000 */
[----:B------:R-:W-:Y:S01]  /*0f00*/  FADD R7, R7, R16 ;  /* 0x0000001007077221 */ /* 0x000fe20000000000 */
[----:B------:R1:W-:Y:S02]  /*0f10*/  STG.E desc[UR10][R4.64], R16 ;  /* 0x0000001004007986 */ /* 0x0003e4000c10190a */
[----:B------:R-:W3:Y:S01]  /*0f20*/  MUFU.EX2 R3, R27 ;  /* 0x0000001b00037308 */ /* 0x000ee20000000800 */
[----:B--2---:R-:W-:-:S04]  /*0f30*/  FMUL R13, R22, R13 ;  /* 0x0000000d160d7220 */ /* 0x004fc80000400000 */
[----:B------:R-:W-:Y:S01]  /*0f40*/  FADD R7, R7, R13 ;  /* 0x0000000d07077221 */ /* 0x000fe20000000000 */
[----:B------:R1:W-:Y:S01]  /*0f50*/  STG.E desc[UR10][R4.64+0x4], R13 ;  /* 0x0000040d04007986 */ /* 0x0003e2000c10190a */
[----:B0-----:R-:W-:-:S04]  /*0f60*/  FMUL R8, R15, R8 ;  /* 0x000000080f087220 */ /* 0x001fc80000400000 */
[----:B------:R-:W-:Y:S01]  /*0f70*/  FADD R7, R7, R8 ;  /* 0x0000000807077221 */ /* 0x000fe20000000000 */
[----:B------:R1:W-:Y:S01]  /*0f80*/  STG.E desc[UR10][R4.64+0x8], R8 ;  /* 0x0000080804007986 */ /* 0x0003e2000c10190a */
[----:B---3--:R-:W-:-:S04]  /*0f90*/  FMUL R14, R14, R3 ;  /* 0x000000030e0e7220 */ /* 0x008fc80000400000 */
[----:B------:R-:W-:Y:S01]  /*0fa0*/  FADD R3, R7, R14 ;  /* 0x0000000e07037221 */ /* 0x000fe20000000000 */
[----:B------:R1:W-:Y:S01]  /*0fb0*/  STG.E desc[UR10][R4.64+0xc], R14 ;  /* 0x00000c0e04007986 */ /* 0x0003e2000c10190a */
[----:B------:R-:W-:Y:S05]  /*0fc0*/  BRA.U UP1, `(.L_x_13) ;  /* 0xfffffff9015c7547 */ /* 0x000fea000b83ffff */
.L_x_12:
[----:B------:R-:W-:Y:S05]  /*0fd0*/  BRA.U !UP0, `(.L_x_11) ;  /* 0x0000000508c07547 */ /* 0x000fea000b800000 */
[----:B------:R-:W2:Y:S01]  /*0fe0*/  LDCU UR5, c[0x0][0x390] ;  /* 0x00007200ff0577ac */ /* 0x000ea20008000800 */
[----:B------:R-:W-:Y:S02]  /*0ff0*/  UISETP.GE.U32.AND UP0, UPT, UR9, 0x4, UPT ;  /* 0x000000040900788c */ /* 0x000fe4000bf06070 */
[----:B--2---:R-:W-:-:S04]  /*1000*/  ULOP3.LUT UR6, UR5, 0x3, URZ, 0xc0, !UPT ;  /* 0x0000000305067892 */ /* 0x004fc8000f8ec0ff */
[----:B------:R-:W-:-:S03]  /*1010*/  UISETP.NE.AND UP1, UPT, UR6, URZ, UPT ;  /* 0x000000ff0600728c */ /* 0x000fc6000bf25270 */
[----:B------:R-:W-:Y:S08]  /*1020*/  BRA.U !UP0, `(.L_x_14) ;  /* 0x0000000108d87547 */ /* 0x000ff0000b800000 */
[----:B-1----:R-:W1:Y:S01]  /*1030*/  LDC.64 R4, c[0x0][0x380] ;  /* 0x0000e000ff047b82 */ /* 0x002e620000000a00 */
[----:B------:R-:W-:-:S05]  /*1040*/  IADD3 R7, PT, PT, R2, UR4, RZ ;  /* 0x0000000402077c10 */ /* 0x000fca000fffe0ff */
[----:B-1----:R-:W-:-:S05]  /*1050*/  IMAD.WIDE R4, R7, 0x4, R4 ;  /* 0x0000000407047825 */ /* 0x002fca00078e0204 */
[----:B0-----:R-:W2:Y:S04]  /*1060*/  LDG.E R7, desc[UR10][R4.64] ;  /* 0x0000000a04077981 */ /* 0x001ea8000c1e1900 */
[----:B------:R-:W3:Y:S04]  /*1070*/  LDG.E R9, desc[UR10][R4.64+0x4] ;  /* 0x0000040a04097981 */ /* 0x000ee8000c1e1900 */
[----:B------:R-:W4:Y:S04]  /*1080*/  LDG.E R13, desc[UR10][R4.64+0x8] ;  /* 0x0000080a040d7981 */ /* 0x000f28000c1e1900 */
[----:B------:R-:W5:Y:S01]  /*1090*/  LDG.E R15, desc[UR10][R4.64+0xc] ;  /* 0x00000c0a040f7981 */ /* 0x000f62000c1e1900 */
[----:B------:R-:W-:Y:S01]  /*10a0*/  HFMA2 R16, -RZ, RZ, 3.7421875, 0 ;  /* 0x437c0000ff107431 */ /* 0x000fe200000001ff */
[----:B------:R-:W-:Y:S01]  /*10b0*/  MOV R14, 0x3bbb989d ;  /* 0x3bbb989d000e7802 */ /* 0x000fe20000000f00 */
[----:B------:R-:W-:Y:S01]  /*10c0*/  UIADD3 UR4, UPT, UPT, UR4, 0x4, URZ ;  /* 0x0000000404047890 */ /* 0x000fe2000fffe0ff */
[----:B--2---:R-:W-:-:S04]  /*10d0*/  FADD R8, R7, -R0 ;  /* 0x8000000007087221 */ /* 0x004fc80000000000 */
[----:B------:R-:W-:Y:S01]  /*10e0*/  FFMA.SAT R6, R8, R14, 0.5 ;  /* 0x3f00000008067423 */ /* 0x000fe2000000200e */
[----:B---3--:R-:W-:-:S03]  /*10f0*/  FADD R11, R9, -R0 ;  /* 0x80000000090b7221 */ /* 0x008fc60000000000 */
[----:B------:R-:W-:Y:S01]  /*1100*/  FFMA.RM R6, R6, R16, 12582913 ;  /* 0x4b40000106067423 */ /* 0x000fe20000004010 */
[--C-:B----4-:R-:W-:Y:S01]  /*1110*/  FADD R10, R13, -R0.reuse ;  /* 0x800000000d0a7221 */ /* 0x110fe20000000000 */
[-C--:B------:R-:W-:Y:S02]  /*1120*/  FFMA.SAT R7, R11, R14.reuse, 0.5 ;  /* 0x3f0000000b077423 */ /* 0x080fe4000000200e */
[----:B------:R-:W-:Y:S01]  /*1130*/  FADD R9, R6, -12583039 ;  /* 0xcb40007f06097421 */ /* 0x000fe20000000000 */
[----:B-----5:R-:W-:Y:S01]  /*1140*/  FADD R15, R15, -R0 ;  /* 0x800000000f0f7221 */ /* 0x020fe20000000000 */
[----:B------:R-:W-:Y:S01]  /*1150*/  FFMA.SAT R13, R10, R14, 0.5 ;  /* 0x3f0000000a0d7423 */ /* 0x000fe2000000200e */
[----:B------:R-:W-:Y:S01]  /*1160*/  FFMA.RM R7, R7, R16, 12582913 ;  /* 0x4b40000107077423 */ /* 0x000fe20000004010 */
[----:B------:R-:W-:Y:S01]  /*1170*/  FFMA R9, R8, 1.4426950216293334961, -R9 ;  /* 0x3fb8aa3b08097823 */ /* 0x000fe20000000809 */
[----:B------:R-:W-:Y:S01]  /*1180*/  FFMA.SAT R14, R15, R14, 0.5 ;  /* 0x3f0000000f0e7423 */ /* 0x000fe2000000200e */
[----:B------:R-:W-:Y:S01]  /*1190*/  SHF.L.U32 R6, R6, 0x17, RZ ;  /* 0x0000001706067819 */ /* 0x000fe200000006ff */
[----:B------:R-:W-:Y:S01]  /*11a0*/  FADD R12, R7, -12583039 ;  /* 0xcb40007f070c7421 */ /* 0x000fe20000000000 */
[----:B------:R-:W-:Y:S01]  /*11b0*/  FFMA R9, R8, 1.925963033500011079e-08, R9 ;  /* 0x32a5706008097823 */ /* 0x000fe20000000009 */
[-C--:B------:R-:W-:Y:S01]  /*11c0*/  FFMA.RM R8, R13, R16.reuse, 12582913 ;  /* 0x4b4000010d087423 */ /* 0x080fe20000004010 */
[----:B------:R-:W-:Y:S01]  /*11d0*/  FFMA.RM R14, R14, R16, 12582913 ;  /* 0x4b4000010e0e7423 */ /* 0x000fe20000004010 */
[----:B------:R-:W-:Y:S01]  /*11e0*/  FFMA R12, R11, 1.4426950216293334961, -R12 ;  /* 0x3fb8aa3b0b0c7823 */ /* 0x000fe2000000080c */
[----:B------:R-:W-:Y:S01]  /*11f0*/  SHF.L.U32 R7, R7, 0x17, RZ ;  /* 0x0000001707077819 */ /* 0x000fe200000006ff */
[----:B------:R-:W-:Y:S01]  /*1200*/  FADD R13, R8, -12583039 ;  /* 0xcb40007f080d7421 */ /* 0x000fe20000000000 */
[----:B------:R-:W-:Y:S01]  /*1210*/  FADD R16, R14, -12583039 ;  /* 0xcb40007f0e107421 */ /* 0x000fe20000000000 */
[----:B------:R-:W-:Y:S01]  /*1220*/  FFMA R12, R11, 1.925963033500011079e-08, R12 ;  /* 0x32a570600b0c7823 */ /* 0x000fe2000000000c */
[----:B------:R-:W0:Y:S01]  /*1230*/  MUFU.EX2 R9, R9 ;  /* 0x0000000900097308 */ /* 0x000e220000000800 */
[----:B------:R-:W-:Y:S01]  /*1240*/  FFMA R13, R10, 1.4426950216293334961, -R13 ;  /* 0x3fb8aa3b0a0d7823 */ /* 0x000fe2000000080d */
[----:B------:R-:W-:Y:S01]  /*1250*/  FFMA R16, R15, 1.4426950216293334961, -R16 ;  /* 0x3fb8aa3b0f107823 */ /* 0x000fe20000000810 */
[----:B------:R-:W-:-:S02]  /*1260*/  SHF.L.U32 R8, R8, 0x17, RZ ;  /* 0x0000001708087819 */ /* 0x000fc400000006ff */
[----:B------:R-:W-:Y:S01]  /*1270*/  FFMA R13, R10, 1.925963033500011079e-08, R13 ;  /* 0x32a570600a0d7823 */ /* 0x000fe2000000000d */
[----:B------:R-:W-:Y:S01]  /*1280*/  FFMA R16, R15, 1.925963033500011079e-08, R16 ;  /* 0x32a570600f107823 */ /* 0x000fe20000000010 */
[----:B------:R-:W-:Y:S01]  /*1290*/  SHF.L.U32 R14, R14, 0x17, RZ ;  /* 0x000000170e0e7819 */ /* 0x000fe200000006ff */
[----:B------:R-:W1:Y:S08]  /*12a0*/  MUFU.EX2 R12, R12 ;  /* 0x0000000c000c7308 */ /* 0x000e700000000800 */
[----:B------:R-:W2:Y:S01]  /*12b0*/  MUFU.EX2 R13, R13 ;  /* 0x0000000d000d7308 */ /* 0x000ea20000000800 */
[----:B0-----:R-:W-:-:S04]  /*12c0*/  FMUL R6, R6, R9 ;  /* 0x0000000906067220 */ /* 0x001fc80000400000 */
[----:B------:R-:W-:Y:S01]  /*12d0*/  FADD R3, R3, R6 ;  /* 0x0000000603037221 */ /* 0x000fe20000000000 */
[----:B------:R3:W-:Y:S02]  /*12e0*/  STG.E desc[UR10][R4.64], R6 ;  /* 0x0000000604007986 */ /* 0x0007e4000c10190a */
[----:B------:R-:W0:Y:S01]  /*12f0*/  MUFU.EX2 R11, R16 ;  /* 0x00000010000b7308 */ /* 0x000e220000000800 */
[----:B-1----:R-:W-:-:S04]  /*1300*/  FMUL R7, R7, R12 ;  /* 0x0000000c07077220 */ /* 0x002fc80000400000 */
[----:B------:R-:W-:Y:S01]  /*1310*/  FADD R3, R3, R7 ;  /* 0x0000000703037221 */ /* 0x000fe20000000000 */
[----:B------:R3:W-:Y:S01]  /*1320*/  STG.E desc[UR10][R4.64+0x4], R7 ;  /* 0x0000040704007986 */ /* 0x0007e2000c10190a */
[----:B--2---:R-:W-:-:S04]  /*1330*/  FMUL R8, R8, R13 ;  /* 0x0000000d08087220 */ /* 0x004fc80000400000 */
[----:B------:R-:W-:Y:S01]  /*1340*/  FADD R3, R3, R8 ;  /* 0x0000000803037221 */ /* 0x000fe20000000000 */
[----:B------:R3:W-:Y:S01]  /*1350*/  STG.E desc[UR10][R4.64+0x8], R8 ;  /* 0x0000080804007986 */ /* 0x0007e2000c10190a */
[----:B0-----:R-:W-:-:S04]  /*1360*/  FMUL R11, R14, R11 ;  /* 0x0000000b0e0b7220 */ /* 0x001fc80000400000 */
[----:B------:R-:W-:Y:S01]  /*1370*/  FADD R3, R3, R11 ;  /* 0x0000000b03037221 */ /* 0x000fe20000000000 */
[----:B------:R3:W-:Y:S06]  /*1380*/  STG.E desc[UR10][R4.64+0xc], R11 ;  /* 0x00000c0b04007986 */ /* 0x0007ec000c10190a */
.L_x_14:
[----:B------:R-:W-:Y:S05]  /*1390*/  BRA.U !UP1, `(.L_x_11) ;  /* 0x0000000109d07547 */ /* 0x000fea000b800000 */
[----:B------:R-:W-:Y:S02]  /*13a0*/  UISETP.NE.AND UP0, UPT, UR6, 0x1, UPT ;  /* 0x000000010600788c */ /* 0x000fe4000bf05270 */
[----:B------:R-:W-:-:S04]  /*13b0*/  ULOP3.LUT UR5, UR5, 0x1, URZ, 0xc0, !UPT ;  /* 0x0000000105057892 */ /* 0x000fc8000f8ec0ff */
[----:B------:R-:W-:-:S03]  /*13c0*/  UISETP.NE.U32.AND UP1, UPT, UR5, 0x1, UPT ;  /* 0x000000010500788c */ /* 0x000fc6000bf25070 */
[----:B------:R-:W-:Y:S08]  /*13d0*/  BRA.U !UP0, `(.L_x_15) ;  /* 0x0000000108787547 */ /* 0x000ff0000b800000 */
[----:B-1-3--:R-:W1:Y:S01]  /*13e0*/  LDC.64 R4, c[0x0][0x380] ;  /* 0x0000e000ff047b82 */ /* 0x00ae620000000a00 */
[----:B------:R-:W-:-:S05]  /*13f0*/  IADD3 R7, PT, PT, R2, UR4, RZ ;  /* 0x0000000402077c10 */ /* 0x000fca000fffe0ff */
[----:B-1----:R-:W-:-:S05]  /*1400*/  IMAD.WIDE R4, R7, 0x4, R4 ;  /* 0x0000000407047825 */ /* 0x002fca00078e0204 */
[----:B0-----:R-:W2:Y:S04]  /*1410*/  LDG.E R7, desc[UR10][R4.64] ;  /* 0x0000000a04077981 */ /* 0x001ea8000c1e1900 */
[----:B------:R-:W3:Y:S01]  /*1420*/  LDG.E R9, desc[UR10][R4.64+0x4] ;  /* 0x0000040a04097981 */ /* 0x000ee2000c1e1900 */
[----:B------:R-:W-:Y:S01]  /*1430*/  MOV R10, 0x3bbb989d ;  /* 0x3bbb989d000a7802 */ /* 0x000fe20000000f00 */
[----:B------:R-:W-:Y:S01]  /*1440*/  HFMA2 R11, -RZ, RZ, 3.7421875, 0 ;  /* 0x437c0000ff0b7431 */ /* 0x000fe200000001ff */
[----:B------:R-:W-:Y:S01]  /*1450*/  UIADD3 UR4, UPT, UPT, UR4, 0x2, URZ ;  /* 0x0000000204047890 */ /* 0x000fe2000fffe0ff */
[--C-:B--2---:R-:W-:Y:S01]  /*1460*/  FADD R7, R7, -R0.reuse ;  /* 0x8000000007077221 */ /* 0x104fe20000000000 */
[----:B---3--:R-:W-:-:S03]  /*1470*/  FADD R9, R9, -R0 ;  /* 0x8000000009097221 */ /* 0x008fc60000000000 */
[-C--:B------:R-:W-:Y:S01]  /*1480*/  FFMA.SAT R6, R7, R10.reuse, 0.5 ;  /* 0x3f00000007067423 */ /* 0x080fe2000000200a */
[----:B------:R-:W-:-:S03]  /*1490*/  FFMA.SAT R10, R9, R10, 0.5 ;  /* 0x3f000000090a7423 */ /* 0x000fc6000000200a */
[-C--:B------:R-:W-:Y:S01]  /*14a0*/  FFMA.RM R6, R6, R11.reuse, 12582913 ;  /* 0x4b40000106067423 */ /* 0x080fe2000000400b */
[----:B------:R-:W-:-:S03]  /*14b0*/  FFMA.RM R10, R10, R11, 12582913 ;  /* 0x4b4000010a0a7423 */ /* 0x000fc6000000400b */
[C---:B------:R-:W-:Y:S01]  /*14c0*/  FADD R8, R6.reuse, -12583039 ;  /* 0xcb40007f06087421 */ /* 0x040fe20000000000 */
[----:B------:R-:W-:Y:S01]  /*14d0*/  SHF.L.U32 R6, R6, 0x17, RZ ;  /* 0x0000001706067819 */ /* 0x000fe200000006ff */
[C---:B------:R-:W-:Y:S02]  /*14e0*/  FADD R12, R10.reuse, -12583039 ;  /* 0xcb40007f0a0c7421 */ /* 0x040fe40000000000 */
[----:B------:R-:W-:Y:S01]  /*14f0*/  FFMA R8, R7, 1.4426950216293334961, -R8 ;  /* 0x3fb8aa3b07087823 */ /* 0x000fe20000000808 */
[----:B------:R-:W-:Y:S01]  /*1500*/  SHF.L.U32 R10, R10, 0x17, RZ ;  /* 0x000000170a0a7819 */ /* 0x000fe200000006ff */
[----:B------:R-:W-:Y:S02]  /*1510*/  FFMA R12, R9, 1.4426950216293334961, -R12 ;  /* 0x3fb8aa3b090c7823 */ /* 0x000fe4000000080c */
[----:B------:R-:W-:Y:S02]  /*1520*/  FFMA R8, R7, 1.925963033500011079e-08, R8 ;  /* 0x32a5706007087823 */ /* 0x000fe40000000008 */
[----:B------:R-:W-:-:S02]  /*1530*/  FFMA R12, R9, 1.925963033500011079e-08, R12 ;  /* 0x32a57060090c7823 */ /* 0x000fc4000000000c */
[----:B------:R-:W0:Y:S08]  /*1540*/  MUFU.EX2 R7, R8 ;  /* 0x0000000800077308 */ /* 0x000e300000000800 */
[----:B------:R-:W1:Y:S01]  /*1550*/  MUFU.EX2 R9, R12 ;  /* 0x0000000c00097308 */ /* 0x000e620000000800 */
[----:B0-----:R-:W-:-:S04]  /*1560*/  FMUL R6, R6, R7 ;  /* 0x0000000706067220 */ /* 0x001fc80000400000 */
[----:B------:R-:W-:Y:S01]  /*1570*/  FADD R3, R3, R6 ;  /* 0x0000000603037221 */ /* 0x000fe20000000000 */
[----:B------:R2:W-:Y:S01]  /*1580*/  STG.E desc[UR10][R4.64], R6 ;  /* 0x0000000604007986 */ /* 0x0005e2000c10190a */
[----:B-1----:R-:W-:-:S04]  /*1590*/  FMUL R9, R10, R9 ;  /* 0x000000090a097220 */ /* 0x002fc80000400000 */
[----:B------:R-:W-:Y:S01]  /*15a0*/  FADD R3, R3, R9 ;  /* 0x0000000903037221 */ /* 0x000fe20000000000 */
[----:B------:R2:W-:Y:S06]  /*15b0*/  STG.E desc[UR10][R4.64+0x4], R9 ;  /* 0x0000040904007986 */ /* 0x0005ec000c10190a */
.L_x_15:
[----:B------:R-:W-:Y:S05]  /*15c0*/  BRA.U UP1, `(.L_x_11) ;  /* 0x0000000101447547 */ /* 0x000fea000b800000 */
[----:B-123--:R-:W1:Y:S01]  /*15d0*/  LDC.64 R4, c[0x0][0x380] ;  /* 0x0000e000ff047b82 */ /* 0x00ee620000000a00 */
[----:B------:R-:W-:-:S05]  /*15e0*/  IADD3 R7, PT, PT, R2, UR4, RZ ;  /* 0x0000000402077c10 */ /* 0x000fca000fffe0ff */
[----:B-1----:R-:W-:-:S05]  /*15f0*/  IMAD.WIDE R4, R7, 0x4, R4 ;  /* 0x0000000407047825 */ /* 0x002fca00078e0204 */
[----:B0-----:R-:W2:Y:S01]  /*1600*/  LDG.E R7, desc[UR10][R4.64] ;  /* 0x0000000a04077981 */ /* 0x001ea2000c1e1900 */
[----:B------:R-:W-:Y:S01]  /*1610*/  HFMA2 R9, -RZ, RZ, 3.7421875, 0 ;  /* 0x437c0000ff097431 */ /* 0x000fe200000001ff */
[----:B------:R-:W-:Y:S01]  /*1620*/  MOV R6, 0x3bbb989d ;  /* 0x3bbb989d00067802 */ /* 0x000fe20000000f00 */
[----:B--2---:R-:W-:-:S04]  /*1630*/  FADD R7, R7, -R0 ;  /* 0x8000000007077221 */ /* 0x004fc80000000000 */
[----:B------:R-:W-:-:S04]  /*1640*/  FFMA.SAT R0, R7, R6, 0.5 ;  /* 0x3f00000007007423 */ /* 0x000fc80000002006 */
[----:B------:R-:W-:-:S04]  /*1650*/  FFMA.RM R0, R0, R9, 12582913 ;  /* 0x4b40000100007423 */ /* 0x000fc80000004009 */
[C---:B------:R-:W-:Y:S01]  /*1660*/  FADD R6, R0.reuse, -12583039 ;  /* 0xcb40007f00067421 */ /* 0x040fe20000000000 */
[----:B------:R-:W-:-:S03]  /*1670*/  SHF.L.U32 R0, R0, 0x17, RZ ;  /* 0x0000001700007819 */ /* 0x000fc600000006ff */
[----:B------:R-:W-:-:S04]  /*1680*/  FFMA R6, R7, 1.4426950216293334961, -R6 ;  /* 0x3fb8aa3b07067823 */ /* 0x000fc80000000806 */
[----:B------:R-:W-:-:S04]  /*1690*/  FFMA R6, R7, 1.925963033500011079e-08, R6 ;  /* 0x32a5706007067823 */ /* 0x000fc80000000006 */
[----:B------:R-:W0:Y:S02]  /*16a0*/  MUFU.EX2 R7, R6 ;  /* 0x0000000600077308 */ /* 0x000e240000000800 */
[----:B0-----:R-:W-:-:S04]  /*16b0*/  FMUL R0, R0, R7 ;  /* 0x0000000700007220 */ /* 0x001fc80000400000 */
[----:B------:R-:W-:Y:S01]  /*16c0*/  FADD R3, R3, R0 ;  /* 0x0000000003037221 */ /* 0x000fe20000000000 */
[----:B------:R4:W-:Y:S06]  /*16d0*/  STG.E desc[UR10][R4.64], R0 ;  /* 0x0000000004007986 */ /* 0x0009ec000c10190a */
.L_x_11:
[----:B----4-:R-:W4:Y:S02]  /*16e0*/  LDC R0, c[0x0][0x390] ;  /* 0x0000e400ff007b82 */ /* 0x010f240000000800 */
[----:B----4-:R-:W-:-:S13]  /*16f0*/  ISETP.GE.AND P0, PT, R0, 0x1, PT ;  /* 0x000000010000780c */ /* 0x010fda0003f06270 */
[----:B0-----:R-:W-:Y:S05]  /*1700*/  @!P0 EXIT ;  /* 0x000000000000894d */ /* 0x001fea0003800000 */
[C---:B------:R-:W-:Y:S02]  /*1710*/  ISETP.GE.U32.AND P0, PT, R0.reuse, 0x10, PT ;  /* 0x000000100000780c */ /* 0x040fe40003f06070 */
[----:B-1-3--:R-:W-:Y:S02]  /*1720*/  LOP3.LUT R11, R0, 0xf, RZ, 0xc0, !PT ;  /* 0x0000000f000b7812 */ /* 0x00afe400078ec0ff */
[----:B------:R-:W-:-:S09]  /*1730*/  MOV R7, RZ ;  /* 0x000000ff00077202 */ /* 0x000fd20000000f00 */
[----:B------:R-:W-:Y:S05]  /*1740*/  @!P0 BRA `(.L_x_16) ;  /* 0x0000001000108947 */ /* 0x000fea0003800000 */
[----:B------:R-:W0:Y:S01]  /*1750*/  LDCU.64 UR4, c[0x0][0x380] ;  /* 0x00007000ff0477ac */ /* 0x000e220008000a00 */
[----:B------:R-:W-:Y:S02]  /*1760*/  LOP3.LUT R7, R0, 0x7ffffff0, RZ, 0xc0, !PT ;  /* 0x7ffffff000077812 */ /* 0x000fe400078ec0ff */
[----:B--2---:R-:W-:Y:S02]  /*1770*/  MOV R6, R2 ;  /* 0x0000000200067202 */ /* 0x004fe40000000f00 */
[----:B------:R-:W-:Y:S01]  /*1780*/  IADD3 R8, PT, PT, -R7, RZ, RZ ;  /* 0x000000ff07087210 */ /* 0x000fe20007ffe1ff */
[----:B0-----:R-:W-:-:S04]  /*1790*/  UIADD3 UR4, UP0, UPT, UR4, 0x20, URZ ;  /* 0x0000002004047890 */ /* 0x001fc8000ff1e0ff */
[----:B------:R-:W-:-:S12]  /*17a0*/  UIADD3.X UR5, UPT, UPT, URZ, UR5, URZ, UP0, !UPT ;  /* 0x00000005ff057290 */ /* 0x000fd800087fe4ff */
.L_x_49:
[----:B0-----:R-:W-:Y:S02]  /*17b0*/  MOV R4, UR4 ;  /* 0x0000000400047c02 */ /* 0x001fe40008000f00 */
[----:B------:R-:W-:-:S03]  /*17c0*/  MOV R5, UR5 ;  /* 0x0000000500057c02 */ /* 0x000fc60008000f00 */
[----:B------:R-:W-:-:S05]  /*17d0*/  IMAD.WIDE R4, R6, 0x4, R4 ;  /* 0x0000000406047825 */ /* 0x000fca00078e0204 */
[----:B------:R-:W2:Y:S01]  /*17e0*/  LDG.E R0, desc[UR10][R4.64+-0x20] ;  /* 0xffffe00a04007981 */ /* 0x000ea2000c1e1900 */
[----:B------:R-:W0:Y:S01]  /*17f0*/  MUFU.RCP R10, R3 ;  /* 0x00000003000a7308 */ /* 0x000e220000001000 */
[----:B------:R-:W-:Y:S01]  /*1800*/  IADD3 R8, PT, PT, R8, 0x10, RZ ;  /* 0x0000001008087810 */ /* 0x000fe20007ffe0ff */
[----:B------:R-:W-:Y:S03]  /*1810*/  BSSY.RECONVERGENT B2, `(.L_x_17) ;  /* 0x000000b000027945 */ /* 0x000fe60003800200 */
[----:B------:R-:W-:Y:S01]  /*1820*/  ISETP.NE.AND P2, PT, R8, RZ, PT ;  /* 0x000000ff0800720c */ /* 0x000fe20003f45270 */
[----:B0-----:R-:W-:-:S04]  /*1830*/  FFMA R9, R10, -R3, 1 ;  /* 0x3f8000000a097423 */ /* 0x001fc80000000803 */
[----:B------:R-:W-:Y:S01]  /*1840*/  FFMA R9, R10, R9, R10 ;  /* 0x000000090a097223 */ /* 0x000fe2000000000a */
[----:B--2---:R-:W0:Y:S03]  /*1850*/  FCHK P0, R0, R3 ;  /* 0x0000000300007302 */ /* 0x004e260000000000 */
[----:B------:R-:W-:-:S04]  /*1860*/  FFMA R10, R0, R9, RZ ;  /* 0x00000009000a7223 */ /* 0x000fc800000000ff */
[----:B------:R-:W-:-:S04]  /*1870*/  FFMA R12, R10, -R3, R0 ;  /* 0x800000030a0c7223 */ /* 0x000fc80000000000 */
[----:B------:R-:W-:Y:S01]  /*1880*/  FFMA R9, R9, R12, R10 ;  /* 0x0000000c09097223 */ /* 0x000fe2000000000a */
[----:B0-----:R-:W-:Y:S06]  /*1890*/  @!P0 BRA `(.L_x_18) ;  /* 0x0000000000088947 */ /* 0x001fec0003800000 */
[----:B------:R-:W-:-:S07]  /*18a0*/  MOV R12, 0x18c0 ;  /* 0x000018c0000c7802 */ /* 0x000fce0000000f00 */
[----:B------:R-:W-:Y:S05]  /*18b0*/  CALL.REL.NOINC `($__internal_0_$__cuda_sm3x_div_rn_noftz_f32_slowpath) ;  /* 0x0000001c00547944 */ /* 0x000fea0003c00000 */
.L_x_18:
[----:B------:R-:W-:Y:S05]  /*18c0*/  BSYNC.RECONVERGENT B2 ;  /* 0x0000000000027941 */ /* 0x000fea0003800200 */
.L_x_17:
[----:B------:R-:W2:Y:S01]  /*18d0*/  LDG.E R15, desc[UR10][R4.64+-0x1c] ;  /* 0xffffe40a040f7981 */ /* 0x000ea2000c1e1900 */
[----:B------:R-:W0:Y:S01]  /*18e0*/  MUFU.RCP R0, R3 ;  /* 0x0000000300007308 */ /* 0x000e220000001000 */
[----:B------:R-:W-:Y:S02]  /*18f0*/  BSSY.RECONVERGENT B2, `(.L_x_19) ;  /* 0x000000d000027945 */ /* 0x000fe40003800200 */
[----:B------:R1:W-:Y:S01]  /*1900*/  STG.E desc[UR10][R4.64+-0x20], R9 ;  /* 0xffffe00904007986 */ /* 0x0003e2000c10190a */
[----:B0-----:R-:W-:-:S04]  /*1910*/  FFMA R13, R0, -R3, 1 ;  /* 0x3f800000000d7423 */ /* 0x001fc80000000803 */
[----:B------:R-:W-:Y:S01]  /*1920*/  FFMA R0, R0, R13, R0 ;  /* 0x0000000d00007223 */ /* 0x000fe20000000000 */
[----:B--2---:R-:W0:Y:S03]  /*1930*/  FCHK P0, R15, R3 ;  /* 0x000000030f007302 */ /* 0x004e260000000000 */
[----:B------:R-:W-:-:S04]  /*1940*/  FFMA R10, R0, R15, RZ ;  /* 0x0000000f000a7223 */ /* 0x000fc800000000ff */
[----:B------:R-:W-:-:S04]  /*1950*/  FFMA R13, R10, -R3, R15 ;  /* 0x800000030a0d7223 */ /* 0x000fc8000000000f */
[----:B------:R-:W-:Y:S01]  /*1960*/  FFMA R13, R0, R13, R10 ;  /* 0x0000000d000d7223 */ /* 0x000fe2000000000a */
[----:B01----:R-:W-:Y:S06]  /*1970*/  @!P0 BRA `(.L_x_20) ;  /* 0x0000000000108947 */ /* 0x003fec0003800000 */
[----:B------:R-:W-:Y:S02]  /*1980*/  MOV R0, R15 ;  /* 0x0000000f00007202 */ /* 0x000fe40000000f00 */
[----:B------:R-:W-:-:S07]  /*1990*/  MOV R12, 0x19b0 ;  /* 0x000019b0000c7802 */ /* 0x000fce0000000f00 */
[----:B------:R-:W-:Y:S05]  /*19a0*/  CALL.REL.NOINC `($__internal_0_$__cuda_sm3x_div_rn_noftz_f32_slowpath) ;  /* 0x0000001c00187944 */ /* 0x000fea0003c00000 */
[----:B------:R-:W-:-:S07]  /*19b0*/  MOV R13, R9 ;  /* 0x00000009000d7202 */ /* 0x000fce0000000f00 */
.L_x_20:
[----:B------:R-:W-:Y:S05]  /*19c0*/  BSYNC.RECONVERGENT B2 ;  /* 0x0000000000027941 */ /* 0x000fea0003800200 */
.L_x_19:
        /* <DEDUP_REMOVED lines=14> */
.L_x_22:
[----:B------:R-:W-:Y:S05]  /*1ab0*/  BSYNC.RECONVERGENT B2 ;  /* 0x0000000000027941 */ /* 0x000fea0003800200 */
.L_x_21:
        /* <DEDUP_REMOVED lines=15> */
.L_x_24:
[----:B------:R-:W-:Y:S05]  /*1bb0*/  BSYNC.RECONVERGENT B2 ;  /* 0x0000000000027941 */ /* 0x000fea0003800200 */
.L_x_23:
        /* <DEDUP_REMOVED lines=14> */
.L_x_26:
[----:B------:R-:W-:Y:S05]  /*1ca0*/  BSYNC.RECONVERGENT B2 ;  /* 0x0000000000027941 */ /* 0x000fea0003800200 */
.L_x_25:
        /* <DEDUP_REMOVED lines=15> */
.L_x_28:
[----:B------:R-:W-:Y:S05]  /*1da0*/  BSYNC.RECONVERGENT B2 ;  /* 0x0000000000027941 */ /* 0x000fea0003800200 */
.L_x_27:
        /* <DEDUP_REMOVED lines=14> */
.L_x_30:
[----:B------:R-:W-:Y:S05]  /*1e90*/  BSYNC.RECONVERGENT B2 ;  /* 0x0000000000027941 */ /* 0x000fea0003800200 */
.L_x_29:
        /* <DEDUP_REMOVED lines=15> */
.L_x_32:
[----:B------:R-:W-:Y:S05]  /*1f90*/  BSYNC.RECONVERGENT B2 ;  /* 0x0000000000027941 */ /* 0x000fea0003800200 */
.L_x_31:
        /* <DEDUP_REMOVED lines=14> */
.L_x_34:
[----:B------:R-:W-:Y:S05]  /*2080*/  BSYNC.RECONVERGENT B2 ;  /* 0x0000000000027941 */ /* 0x000fea0003800200 */
.L_x_33:
        /* <DEDUP_REMOVED lines=15> */
.L_x_36:
[----:B------:R-:W-:Y:S05]  /*2180*/  BSYNC.RECONVERGENT B2 ;  /* 0x0000000000027941 */ /* 0x000fea0003800200 */
.L_x_35:
        /* <DEDUP_REMOVED lines=14> */
.L_x_38:
[----:B------:R-:W-:Y:S05]  /*2270*/  BSYNC.RECONVERGENT B2 ;  /* 0x0000000000027941 */ /* 0x000fea0003800200 */
.L_x_37:
        /* <DEDUP_REMOVED lines=15> */
.L_x_40:
[----:B------:R-:W-:Y:S05]  /*2370*/  BSYNC.RECONVERGENT B2 ;  /* 0x0000000000027941 */ /* 0x000fea0003800200 */
.L_x_39:
        /* <DEDUP_REMOVED lines=14> */
.L_x_42:
[----:B------:R-:W-:Y:S05]  /*2460*/  BSYNC.RECONVERGENT B2 ;  /* 0x0000000000027941 */ /* 0x000fea0003800200 */
.L_x_41:
        /* <DEDUP_REMOVED lines=15> */
.L_x_44:
[----:B------:R-:W-:Y:S05]  /*2560*/  BSYNC.RECONVERGENT B2 ;  /* 0x0000000000027941 */ /* 0x000fea0003800200 */
.L_x_43:
        /* <DEDUP_REMOVED lines=14> */
.L_x_46:
[----:B------:R-:W-:Y:S05]  /*2650*/  BSYNC.RECONVERGENT B2 ;  /* 0x0000000000027941 */ /* 0x000fea0003800200 */
.L_x_45:
        /* <DEDUP_REMOVED lines=15> */
.L_x_48:
[----:B------:R-:W-:Y:S05]  /*2750*/  BSYNC.RECONVERGENT B2 ;  /* 0x0000000000027941 */ /* 0x000fea0003800200 */
.L_x_47:
[----:B------:R0:W-:Y:S01]  /*2760*/  STG.E desc[UR10][R4.64+0x1c], R13 ;  /* 0x00001c0d04007986 */ /* 0x0001e2000c10190a */
[----:B------:R-:W-:Y:S01]  /*2770*/  IADD3 R6, PT, PT, R6, 0x10, RZ ;  /* 0x0000001006067810 */ /* 0x000fe20007ffe0ff */
[----:B------:R-:W-:Y:S06]  /*2780*/  @P2 BRA `(.L_x_49) ;  /* 0xfffffff000082947 */ /* 0x000fec000383ffff */
.L_x_16:
[----:B------:R-:W-:-:S13]  /*2790*/  ISETP.NE.AND P0, PT, R11, RZ, PT ;  /* 0x000000ff0b00720c */ /* 0x000fda0003f05270 */
[----:B------:R-:W-:Y:S05]  /*27a0*/  @!P0 EXIT ;  /* 0x000000000000894d */ /* 0x000fea0003800000 */
[----:B------:R-:W1:Y:S01]  /*27b0*/  LDCU UR4, c[0x0][0x390] ;  /* 0x00007200ff0477ac */ /* 0x000e620008000800 */
[----:B------:R-:W-:Y:S01]  /*27c0*/  ISETP.GE.U32.AND P0, PT, R11, 0x8, PT ;  /* 0x000000080b00780c */ /* 0x000fe20003f06070 */
[----:B-1----:R-:W-:-:S12]  /*27d0*/  ULOP3.LUT UR4, UR4, 0x7, URZ, 0xc0, !UPT ;  /* 0x0000000704047892 */ /* 0x002fd8000f8ec0ff */
[----:B------:R-:W-:Y:S05]  /*27e0*/  @!P0 BRA `(.L_x_50) ;  /* 0x0000000800008947 */ /* 0x000fea0003800000 */
[----:B0-2---:R-:W0:Y:S01]  /*27f0*/  LDC.64 R4, c[0x0][0x380] ;  /* 0x0000e000ff047b82 */ /* 0x005e220000000a00 */
[----:B------:R-:W-:-:S05]  /*2800*/  IADD3 R9, PT, PT, R2, R7, RZ ;  /* 0x0000000702097210 */ /* 0x000fca0007ffe0ff */
[----:B0-----:R-:W-:-:S05]  /*2810*/  IMAD.WIDE R4, R9, 0x4, R4 ;  /* 0x0000000409047825 */ /* 0x001fca00078e0204 */
[----:B------:R-:W2:Y:S01]  /*2820*/  LDG.E R11, desc[UR10][R4.64] ;  /* 0x0000000a040b7981 */ /* 0x000ea2000c1e1900 */
[----:B------:R-:W0:Y:S01]  /*2830*/  MUFU.RCP R0, R3 ;  /* 0x0000000300007308 */ /* 0x000e220000001000 */
[----:B------:R-:W-:Y:S01]  /*2840*/  BSSY.RECONVERGENT B2, `(.L_x_51) ;  /* 0x000000b000027945 */ /* 0x000fe20003800200 */
[----:B0-----:R-:W-:-:S04]  /*2850*/  FFMA R9, R0, -R3, 1 ;  /* 0x3f80000000097423 */ /* 0x001fc80000000803 */
[----:B------:R-:W-:Y:S02]  /*2860*/  FFMA R0, R0, R9, R0 ;  /* 0x0000000900007223 */ /* 0x000fe40000000000 */
[----:B--2---:R-:W0:Y:S02]  /*2870*/  FCHK P0, R11, R3 ;  /* 0x000000030b007302 */ /* 0x004e240000000000 */
[----:B------:R-:W-:-:S04]  /*2880*/  FFMA R6, R0, R11, RZ ;  /* 0x0000000b00067223 */ /* 0x000fc800000000ff */
[----:B------:R-:W-:-:S04]  /*2890*/  FFMA R9, R6, -R3, R11 ;  /* 0x8000000306097223 */ /* 0x000fc8000000000b */
[----:B------:R-:W-:Y:S01]  /*28a0*/  FFMA R9, R0, R9, R6 ;  /* 0x0000000900097223 */ /* 0x000fe20000000006 */
[----:B0-----:R-:W-:Y:S06]  /*28b0*/  @!P0 BRA `(.L_x_52) ;  /* 0x00000000000c8947 */ /* 0x001fec0003800000 */
[----:B------:R-:W-:Y:S02]  /*28c0*/  MOV R0, R11 ;  /* 0x0000000b00007202 */ /* 0x000fe40000000f00 */
[----:B------:R-:W-:-:S07]  /*28d0*/  MOV R12, 0x28f0 ;  /* 0x000028f0000c7802 */ /* 0x000fce0000000f00 */
[----:B------:R-:W-:Y:S05]  /*28e0*/  CALL.REL.NOINC `($__internal_0_$__cuda_sm3x_div_rn_noftz_f32_slowpath) ;  /* 0x0000000c00487944 */ /* 0x000fea0003c00000 */
.L_x_52:
[----:B------:R-:W-:Y:S05]  /*28f0*/  BSYNC.RECONVERGENT B2 ;  /* 0x0000000000027941 */ /* 0x000fea0003800200 */
.L_x_51:
        /* <DEDUP_REMOVED lines=15> */
.L_x_54:
[----:B------:R-:W-:Y:S05]  /*29f0*/  BSYNC.RECONVERGENT B2 ;  /* 0x0000000000027941 */ /* 0x000fea0003800200 */
.L_x_53:
        /* <DEDUP_REMOVED lines=14> */
.L_x_56:
[----:B------:R-:W-:Y:S05]  /*2ae0*/  BSYNC.RECONVERGENT B2 ;  /* 0x0000000000027941 */ /* 0x000fea0003800200 */
.L_x_55:
        /* <DEDUP_REMOVED lines=15> */
.L_x_58:
[----:B------:R-:W-:Y:S05]  /*2be0*/  BSYNC.RECONVERGENT B2 ;  /* 0x0000000000027941 */ /* 0x000fea0003800200 */
.L_x_57:
        /* <DEDUP_REMOVED lines=14> */
.L_x_60:
[----:B------:R-:W-:Y:S05]  /*2cd0*/  BSYNC.RECONVERGENT B2 ;  /* 0x0000000000027941 */ /* 0x000fea0003800200 */
.L_x_59:
        /* <DEDUP_REMOVED lines=15> */
.L_x_62:
[----:B------:R-:W-:Y:S05]  /*2dd0*/  BSYNC.RECONVERGENT B2 ;  /* 0x0000000000027941 */ /* 0x000fea0003800200 */
.L_x_61:
        /* <DEDUP_REMOVED lines=14> */
.L_x_64:
[----:B------:R-:W-:Y:S05]  /*2ec0*/  BSYNC.RECONVERGENT B2 ;  /* 0x0000000000027941 */ /* 0x000fea0003800200 */
.L_x_63:
        /* <DEDUP_REMOVED lines=15> */
.L_x_66:
[----:B------:R-:W-:Y:S05]  /*2fc0*/  BSYNC.RECONVERGENT B2 ;  /* 0x0000000000027941 */ /* 0x000fea0003800200 */
.L_x_65:
[----:B------:R1:W-:Y:S01]  /*2fd0*/  STG.E desc[UR10][R4.64+0x1c], R11 ;  /* 0x00001c0b04007986 */ /* 0x0003e2000c10190a */
[----:B------:R-:W-:-:S07]  /*2fe0*/  IADD3 R7, PT, PT, R7, 0x8, RZ ;  /* 0x0000000807077810 */ /* 0x000fce0007ffe0ff */
.L_x_50:
[----:B------:R-:W-:-:S13]  /*2ff0*/  ISETP.NE.AND P0, PT, RZ, UR4, PT ;  /* 0x00000004ff007c0c */ /* 0x000fda000bf05270 */
[----:B------:R-:W-:Y:S05]  /*3000*/  @!P0 EXIT ;  /* 0x000000000000894d */ /* 0x000fea0003800000 */
[----:B------:R-:W3:Y:S01]  /*3010*/  LDCU UR5, c[0x0][0x390] ;  /* 0x00007200ff0577ac */ /* 0x000ee20008000800 */
[----:B------:R-:W-:Y:S02]  /*3020*/  UISETP.GE.U32.AND UP0, UPT, UR4, 0x4, UPT ;  /* 0x000000040400788c */ /* 0x000fe4000bf06070 */
[----:B---3--:R-:W-:-:S07]  /*3030*/  ULOP3.LUT UR5, UR5, 0x3, URZ, 0xc0, !UPT ;  /* 0x0000000305057892 */ /* 0x008fce000f8ec0ff */
[----:B------:R-:W-:Y:S05]  /*3040*/  BRA.U !UP0, `(.L_x_67) ;  /* 0x0000000508087547 */ /* 0x000fea000b800000 */
[----:B012---:R-:W0:Y:S01]  /*3050*/  LDC.64 R4, c[0x0][0x380] ;  /* 0x0000e000ff047b82 */ /* 0x007e220000000a00 */
        /* <DEDUP_REMOVED lines=15> */
.L_x_69:
[----:B------:R-:W-:Y:S05]  /*3150*/  BSYNC.RECONVERGENT B2 ;  /* 0x0000000000027941 */ /* 0x000fea0003800200 */
.L_x_68:
        /* <DEDUP_REMOVED lines=15> */
.L_x_71:
[----:B------:R-:W-:Y:S05]  /*3250*/  BSYNC.RECONVERGENT B2 ;  /* 0x0000000000027941 */ /* 0x000fea0003800200 */
.L_x_70:
        /* <DEDUP_REMOVED lines=14> */
.L_x_73:
[----:B------:R-:W-:Y:S05]  /*3340*/  BSYNC.RECONVERGENT B2 ;  /* 0x0000000000027941 */ /* 0x000fea0003800200 */
.L_x_72:
        /* <DEDUP_REMOVED lines=15> */
.L_x_75:
[----:B------:R-:W-:Y:S05]  /*3440*/  BSYNC.RECONVERGENT B2 ;  /* 0x0000000000027941 */ /* 0x000fea0003800200 */
.L_x_74:
[----:B------:R3:W-:Y:S01]  /*3450*/  STG.E desc[UR10][R4.64+0xc], R11 ;  /* 0x00000c0b04007986 */ /* 0x0007e2000c10190a */
[----:B------:R-:W-:-:S07]  /*3460*/  IADD3 R7, PT, PT, R7, 0x4, RZ ;  /* 0x0000000407077810 */ /* 0x000fce0007ffe0ff */
.L_x_67:
[----:B------:R-:W-:-:S13]  /*3470*/  ISETP.NE.AND P0, PT, RZ, UR5, PT ;  /* 0x00000005ff007c0c */ /* 0x000fda000bf05270 */
[----:B------:R-:W-:Y:S05]  /*3480*/  @!P0 EXIT ;  /* 0x000000000000894d */ /* 0x000fea0003800000 */
[----:B0123--:R-:W0:Y:S01]  /*3490*/  LDC.64 R4, c[0x0][0x380] ;  /* 0x0000e000ff047b82 */ /* 0x00fe220000000a00 */
[----:B------:R-:W-:Y:S01]  /*34a0*/  IADD3 R11, PT, PT, R2, R7, RZ ;  /* 0x00000007020b7210 */ /* 0x000fe20007ffe0ff */
[----:B------:R-:W-:-:S12]  /*34b0*/  UIADD3 UR4, UPT, UPT, -UR5, URZ, URZ ;  /* 0x000000ff05047290 */ /* 0x000fd8000fffe1ff */
.L_x_78:
[----:B01----:R-:W-:-:S05]  /*34c0*/  IMAD.WIDE R6, R11, 0x4, R4 ;  /* 0x000000040b067825 */ /* 0x003fca00078e0204 */
[----:B------:R-:W2:Y:S01]  /*34d0*/  LDG.E R13, desc[UR10][R6.64] ;  /* 0x0000000a060d7981 */ /* 0x000ea2000c1e1900 */
[----:B------:R-:W0:Y:S01]  /*34e0*/  MUFU.RCP R0, R3 ;  /* 0x0000000300007308 */ /* 0x000e220000001000 */
[----:B------:R-:W-:Y:S01]  /*34f0*/  UIADD3 UR4, UPT, UPT, UR4, 0x1, URZ ;  /* 0x0000000104047890 */ /* 0x000fe2000fffe0ff */
[----:B------:R-:W-:Y:S03]  /*3500*/  BSSY.RECONVERGENT B2, `(.L_x_76) ;  /* 0x000000c000027945 */ /* 0x000fe60003800200 */
[----:B------:R-:W-:Y:S01]  /*3510*/  UISETP.NE.AND UP0, UPT, UR4, URZ, UPT ;  /* 0x000000ff0400728c */ /* 0x000fe2000bf05270 */
[----:B0-----:R-:W-:-:S04]  /*3520*/  FFMA R9, R0, -R3, 1 ;  /* 0x3f80000000097423 */ /* 0x001fc80000000803 */
[----:B------:R-:W-:Y:S01]  /*3530*/  FFMA R0, R0, R9, R0 ;  /* 0x0000000900007223 */ /* 0x000fe20000000000 */
[----:B--2---:R-:W0:Y:S03]  /*3540*/  FCHK P0, R13, R3 ;  /* 0x000000030d007302 */ /* 0x004e260000000000 */
[----:B------:R-:W-:-:S04]  /*3550*/  FFMA R2, R0, R13, RZ ;  /* 0x0000000d00027223 */ /* 0x000fc800000000ff */
[----:B------:R-:W-:-:S04]  /*3560*/  FFMA R9, R2, -R3, R13 ;  /* 0x8000000302097223 */ /* 0x000fc8000000000d */
[----:B------:R-:W-:Y:S01]  /*3570*/  FFMA R9, R0, R9, R2 ;  /* 0x0000000900097223 */ /* 0x000fe20000000002 */
[----:B0-----:R-:W-:Y:S06]  /*3580*/  @!P0 BRA `(.L_x_77) ;  /* 0x00000000000c8947 */ /* 0x001fec0003800000 */
[----:B------:R-:W-:Y:S02]  /*3590*/  MOV R0, R13 ;  /* 0x0000000d00007202 */ /* 0x000fe40000000f00 */
[----:B------:R-:W-:-:S07]  /*35a0*/  MOV R12, 0x35c0 ;  /* 0x000035c0000c7802 */ /* 0x000fce0000000f00 */
[----:B------:R-:W-:Y:S05]  /*35b0*/  CALL.REL.NOINC `($__internal_0_$__cuda_sm3x_div_rn_noftz_f32_slowpath) ;  /* 0x0000000000147944 */ /* 0x000fea0003c00000 */
.L_x_77:
[----:B------:R-:W-:Y:S05]  /*35c0*/  BSYNC.RECONVERGENT B2 ;  /* 0x0000000000027941 */ /* 0x000fea0003800200 */
.L_x_76:
[----:B------:R1:W-:Y:S01]  /*35d0*/  STG.E desc[UR10][R6.64], R9 ;  /* 0x0000000906007986 */ /* 0x0003e2000c10190a */
[----:B------:R-:W-:Y:S01]  /*35e0*/  IADD3 R11, PT, PT, R11, 0x1, RZ ;  /* 0x000000010b0b7810 */ /* 0x000fe20007ffe0ff */
[----:B------:R-:W-:Y:S06]  /*35f0*/  BRA.U UP0, `(.L_x_78) ;  /* 0xfffffffd00b07547 */ /* 0x000fec000b83ffff */
[----:B------:R-:W-:Y:S05]  /*3600*/  EXIT ;  /* 0x000000000000794d */ /* 0x000fea0003800000 */
        .weak           $__internal_0_$__cuda_sm3x_div_rn_noftz_f32_slowpath
        .type           $__internal_0_$__cuda_sm3x_div_rn_noftz_f32_slowpath,@function
        .size           $__internal_0_$__cuda_sm3x_div_rn_noftz_f32_slowpath,(.L_x_98 - $__internal_0_$__cuda_sm3x_div_rn_noftz_f32_slowpath)
$__internal_0_$__cuda_sm3x_div_rn_noftz_f32_slowpath:
[----:B------:R-:W-:Y:S01]  /*3610*/  SHF.R.U32.HI R10, RZ, 0x17, R3 ;  /* 0x00000017ff0a7819 */ /* 0x000fe20000011603 */
[----:B------:R-:W-:Y:S01]  /*3620*/  BSSY.RECONVERGENT B0, `(.L_x_79) ;  /* 0x0000063000007945 */ /* 0x000fe20003800200 */
[----:B------:R-:W-:Y:S02]  /*3630*/  SHF.R.U32.HI R13, RZ, 0x17, R0 ;  /* 0x00000017ff0d7819 */ /* 0x000fe40000011600 */
[----:B------:R-:W-:Y:S02]  /*3640*/  LOP3.LUT R10, R10, 0xff, RZ, 0xc0, !PT ;  /* 0x000000ff0a0a7812 */ /* 0x000fe400078ec0ff */
[----:B------:R-:W-:Y:S02]  /*3650*/  LOP3.LUT R13, R13, 0xff, RZ, 0xc0, !PT ;  /* 0x000000ff0d0d7812 */ /* 0x000fe400078ec0ff */
[----:B------:R-:W-:Y:S02]  /*3660*/  IADD3 R16, PT, PT, R10, -0x1, RZ ;  /* 0xffffffff0a107810 */ /* 0x000fe40007ffe0ff */
[----:B------:R-:W-:-:S02]  /*3670*/  IADD3 R14, PT, PT, R13, -0x1, RZ ;  /* 0xffffffff0d0e7810 */ /* 0x000fc40007ffe0ff */
[----:B------:R-:W-:Y:S02]  /*3680*/  ISETP.GT.U32.AND P0, PT, R16, 0xfd, PT ;  /* 0x000000fd1000780c */ /* 0x000fe40003f04070 */
[----:B------:R-:W-:Y:S02]  /*3690*/  MOV R15, R3 ;  /* 0x00000003000f7202 */ /* 0x000fe40000000f00 */
[----:B------:R-:W-:-:S13]  /*36a0*/  ISETP.GT.U32.OR P0, PT, R14, 0xfd, P0 ;  /* 0x000000fd0e00780c */ /* 0x000fda0000704470 */
[----:B------:R-:W-:Y:S01]  /*36b0*/  @!P0 MOV R9, RZ ;  /* 0x000000ff00098202 */ /* 0x000fe20000000f00 */
[----:B------:R-:W-:Y:S06]  /*36c0*/  @!P0 BRA `(.L_x_80) ;  /* 0x00000000005c8947 */ /* 0x000fec0003800000 */
[----:B------:R-:W-:Y:S02]  /*36d0*/  FSETP.GTU.FTZ.AND P0, PT, |R0|, +INF , PT ;  /* 0x7f8000000000780b */ /* 0x000fe40003f1c200 */
[----:B------:R-:W-:-:S04]  /*36e0*/  FSETP.GTU.FTZ.AND P1, PT, |R3|, +INF , PT ;  /* 0x7f8000000300780b */ /* 0x000fc80003f3c200 */
[----:B------:R-:W-:-:S13]  /*36f0*/  PLOP3.LUT P0, PT, P0, P1, PT, 0xf8, 0x8f ;  /* 0x00000000008f781c */ /* 0x000fda0000703f70 */
[----:B------:R-:W-:Y:S05]  /*3700*/  @P0 BRA `(.L_x_81) ;  /* 0x00000004004c0947 */ /* 0x000fea0003800000 */
[----:B------:R-:W-:-:S13]  /*3710*/  LOP3.LUT P0, RZ, R15, 0x7fffffff, R0, 0xc8, !PT ;  /* 0x7fffffff0fff7812 */ /* 0x000fda000780c800 */
[----:B------:R-:W-:Y:S05]  /*3720*/  @!P0 BRA `(.L_x_82) ;  /* 0x00000004003c8947 */ /* 0x000fea0003800000 */
[C---:B------:R-:W-:Y:S02]  /*3730*/  FSETP.NEU.FTZ.AND P3, PT, |R0|.reuse, +INF , PT ;  /* 0x7f8000000000780b */ /* 0x040fe40003f7d200 */
[----:B------:R-:W-:Y:S02]  /*3740*/  FSETP.NEU.FTZ.AND P1, PT, |R3|, +INF , PT ;  /* 0x7f8000000300780b */ /* 0x000fe40003f3d200 */
[----:B------:R-:W-:-:S11]  /*3750*/  FSETP.NEU.FTZ.AND P0, PT, |R0|, +INF , PT ;  /* 0x7f8000000000780b */ /* 0x000fd60003f1d200 */
[----:B------:R-:W-:Y:S05]  /*3760*/  @!P1 BRA !P3, `(.L_x_82) ;  /* 0x00000004002c9947 */ /* 0x000fea0005800000 */
[----:B------:R-:W-:-:S04]  /*3770*/  LOP3.LUT P3, RZ, R0, 0x7fffffff, RZ, 0xc0, !PT ;  /* 0x7fffffff00ff7812 */ /* 0x000fc8000786c0ff */
[----:B------:R-:W-:-:S13]  /*3780*/  PLOP3.LUT P1, PT, P1, P3, PT, 0x2f, 0xf2 ;  /* 0x0000000000f2781c */ /* 0x000fda0000f26577 */
[----:B------:R-:W-:Y:S05]  /*3790*/  @P1 BRA `(.L_x_83) ;  /* 0x0000000400181947 */ /* 0x000fea0003800000 */
[----:B------:R-:W-:-:S04]  /*37a0*/  LOP3.LUT P1, RZ, R15, 0x7fffffff, RZ, 0xc0, !PT ;  /* 0x7fffffff0fff7812 */ /* 0x000fc8000782c0ff */
[----:B------:R-:W-:-:S13]  /*37b0*/  PLOP3.LUT P0, PT, P0, P1, PT, 0x2f, 0xf2 ;  /* 0x0000000000f2781c */ /* 0x000fda0000702577 */
[----:B------:R-:W-:Y:S05]  /*37c0*/  @P0 BRA `(.L_x_84) ;  /* 0x0000000400000947 */ /* 0x000fea0003800000 */
[----:B------:R-:W-:Y:S02]  /*37d0*/  ISETP.GE.AND P0, PT, R14, RZ, PT ;  /* 0x000000ff0e00720c */ /* 0x000fe40003f06270 */
[----:B------:R-:W-:-:S11]  /*37e0*/  ISETP.GE.AND P1, PT, R16, RZ, PT ;  /* 0x000000ff1000720c */ /* 0x000fd60003f26270 */
[----:B------:R-:W-:Y:S01]  /*37f0*/  @P0 MOV R9, RZ ;  /* 0x000000ff00090202 */ /* 0x000fe20000000f00 */
[----:B------:R-:W-:Y:S01]  /*3800*/  @!P0 FFMA R0, R0, 1.84467440737095516160e+19, RZ ;  /* 0x5f80000000008823 */ /* 0x000fe200000000ff */
[----:B------:R-:W-:Y:S01]  /*3810*/  @!P0 MOV R9, 0xffffffc0 ;  /* 0xffffffc000098802 */ /* 0x000fe20000000f00 */
[----:B------:R-:W-:-:S03]  /*3820*/  @!P1 FFMA R15, R3, 1.84467440737095516160e+19, RZ ;  /* 0x5f800000030f9823 */ /* 0x000fc600000000ff */
[----:B------:R-:W-:-:S07]  /*3830*/  @!P1 IADD3 R9, PT, PT, R9, 0x40, RZ ;  /* 0x0000004009099810 */ /* 0x000fce0007ffe0ff */
.L_x_80:
[----:B------:R-:W-:Y:S01]  /*3840*/  LEA R14, R10, 0xc0800000, 0x17 ;  /* 0xc08000000a0e7811 */ /* 0x000fe200078eb8ff */
[----:B------:R-:W-:Y:S01]  /*3850*/  BSSY.RECONVERGENT B1, `(.L_x_85) ;  /* 0x0000036000017945 */ /* 0x000fe20003800200 */
[----:B------:R-:W-:Y:S02]  /*3860*/  IADD3 R13, PT, PT, R13, -0x7f, RZ ;  /* 0xffffff810d0d7810 */ /* 0x000fe40007ffe0ff */
[----:B------:R-:W-:-:S03]  /*3870*/  IADD3 R16, PT, PT, -R14, R15, RZ ;  /* 0x0000000f0e107210 */ /* 0x000fc60007ffe1ff */
[C---:B------:R-:W-:Y:S01]  /*3880*/  IMAD R0, R13.reuse, -0x800000, R0 ;  /* 0xff8000000d007824 */ /* 0x040fe200078e0200 */
[----:B------:R0:W1:Y:S01]  /*3890*/  MUFU.RCP R14, R16 ;  /* 0x00000010000e7308 */ /* 0x0000620000001000 */
[----:B------:R-:W-:Y:S01]  /*38a0*/  FADD.FTZ R17, -R16, -RZ ;  /* 0x800000ff10117221 */ /* 0x000fe20000010100 */
[----:B0-----:R-:W-:-:S04]  /*38b0*/  IADD3 R16, PT, PT, R13, 0x7f, -R10 ;  /* 0x0000007f0d107810 */ /* 0x001fc80007ffe80a */
[----:B------:R-:W-:Y:S01]  /*38c0*/  IADD3 R9, PT, PT, R16, R9, RZ ;  /* 0x0000000910097210 */ /* 0x000fe20007ffe0ff */
[----:B-1----:R-:W-:-:S04]  /*38d0*/  FFMA R15, R14, R17, 1 ;  /* 0x3f8000000e0f7423 */ /* 0x002fc80000000011 */
[----:B------:R-:W-:-:S04]  /*38e0*/  FFMA R15, R14, R15, R14 ;  /* 0x0000000f0e0f7223 */ /* 0x000fc8000000000e */
[----:B------:R-:W-:-:S04]  /*38f0*/  FFMA R14, R0, R15, RZ ;  /* 0x0000000f000e7223 */ /* 0x000fc800000000ff */
[----:B------:R-:W-:-:S04]  /*3900*/  FFMA R18, R17, R14, R0 ;  /* 0x0000000e11127223 */ /* 0x000fc80000000000 */
[----:B------:R-:W-:-:S04]  /*3910*/  FFMA R14, R15, R18, R14 ;  /* 0x000000120f0e7223 */ /* 0x000fc8000000000e */
[----:B------:R-:W-:-:S04]  /*3920*/  FFMA R17, R17, R14, R0 ;  /* 0x0000000e11117223 */ /* 0x000fc80000000000 */
[----:B------:R-:W-:-:S05]  /*3930*/  FFMA R0, R15, R17, R14 ;  /* 0x000000110f007223 */ /* 0x000fca000000000e */
[----:B------:R-:W-:-:S04]  /*3940*/  SHF.R.U32.HI R10, RZ, 0x17, R0 ;  /* 0x00000017ff0a7819 */ /* 0x000fc80000011600 */
[----:B------:R-:W-:-:S04]  /*3950*/  LOP3.LUT R10, R10, 0xff, RZ, 0xc0, !PT ;  /* 0x000000ff0a0a7812 */ /* 0x000fc800078ec0ff */
[----:B------:R-:W-:-:S04]  /*3960*/  IADD3 R10, PT, PT, R10, R9, RZ ;  /* 0x000000090a0a7210 */ /* 0x000fc80007ffe0ff */
[----:B------:R-:W-:-:S04]  /*3970*/  IADD3 R13, PT, PT, R10, -0x1, RZ ;  /* 0xffffffff0a0d7810 */ /* 0x000fc80007ffe0ff */
[----:B------:R-:W-:-:S13]  /*3980*/  ISETP.GE.U32.AND P0, PT, R13, 0xfe, PT ;  /* 0x000000fe0d00780c */ /* 0x000fda0003f06070 */
[----:B------:R-:W-:Y:S05]  /*3990*/  @!P0 BRA `(.L_x_86) ;  /* 0x0000000000808947 */ /* 0x000fea0003800000 */
[----:B------:R-:W-:-:S13]  /*39a0*/  ISETP.GT.AND P0, PT, R10, 0xfe, PT ;  /* 0x000000fe0a00780c */ /* 0x000fda0003f04270 */
[----:B------:R-:W-:Y:S05]  /*39b0*/  @P0 BRA `(.L_x_87) ;  /* 0x00000000006c0947 */ /* 0x000fea0003800000 */
[----:B------:R-:W-:-:S13]  /*39c0*/  ISETP.GE.AND P0, PT, R10, 0x1, PT ;  /* 0x000000010a00780c */ /* 0x000fda0003f06270 */
[----:B------:R-:W-:Y:S05]  /*39d0*/  @P0 BRA `(.L_x_88) ;  /* 0x0000000000740947 */ /* 0x000fea0003800000 */
[----:B------:R-:W-:Y:S02]  /*39e0*/  ISETP.GE.AND P0, PT, R10, -0x18, PT ;  /* 0xffffffe80a00780c */ /* 0x000fe40003f06270 */
[----:B------:R-:W-:-:S11]  /*39f0*/  LOP3.LUT R0, R0, 0x80000000, RZ, 0xc0, !PT ;  /* 0x8000000000007812 */ /* 0x000fd600078ec0ff */
[----:B------:R-:W-:Y:S05]  /*3a00*/  @!P0 BRA `(.L_x_88) ;  /* 0x0000000000688947 */ /* 0x000fea0003800000 */
[-CC-:B------:R-:W-:Y:S01]  /*3a10*/  FFMA.RZ R9, R15, R17.reuse, R14.reuse ;  /* 0x000000110f097223 */ /* 0x180fe2000000c00e */
[C---:B------:R-:W-:Y:S02]  /*3a20*/  IADD3 R16, PT, PT, R10.reuse, 0x20, RZ ;  /* 0x000000200a107810 */ /* 0x040fe40007ffe0ff */
[C---:B------:R-:W-:Y:S02]  /*3a30*/  ISETP.NE.AND P3, PT, R10.reuse, RZ, PT ;  /* 0x000000ff0a00720c */ /* 0x040fe40003f65270 */
[----:B------:R-:W-:Y:S01]  /*3a40*/  LOP3.LUT R13, R9, 0x7fffff, RZ, 0xc0, !PT ;  /* 0x007fffff090d7812 */ /* 0x000fe200078ec0ff */
[CCC-:B------:R-:W-:Y:S01]  /*3a50*/  FFMA.RP R9, R15.reuse, R17.reuse, R14.reuse ;  /* 0x000000110f097223 */ /* 0x1c0fe2000000800e */
[----:B------:R-:W-:Y:S01]  /*3a60*/  FFMA.RM R14, R15, R17, R14 ;  /* 0x000000110f0e7223 */ /* 0x000fe2000000400e */
[----:B------:R-:W-:Y:S02]  /*3a70*/  ISETP.NE.AND P1, PT, R10, RZ, PT ;  /* 0x000000ff0a00720c */ /* 0x000fe40003f25270 */
[----:B------:R-:W-:-:S02]  /*3a80*/  LOP3.LUT R13, R13, 0x800000, RZ, 0xfc, !PT ;  /* 0x008000000d0d7812 */ /* 0x000fc400078efcff */
[----:B------:R-:W-:Y:S02]  /*3a90*/  IADD3 R10, PT, PT, -R10, RZ, RZ ;  /* 0x000000ff0a0a7210 */ /* 0x000fe40007ffe1ff */
[----:B------:R-:W-:Y:S02]  /*3aa0*/  SHF.L.U32 R16, R13, R16, RZ ;  /* 0x000000100d107219 */ /* 0x000fe400000006ff */
[----:B------:R-:W-:Y:S02]  /*3ab0*/  FSETP.NEU.FTZ.AND P0, PT, R9, R14, PT ;  /* 0x0000000e0900720b */ /* 0x000fe40003f1d000 */
[----:B------:R-:W-:Y:S02]  /*3ac0*/  SEL R10, R10, RZ, P3 ;  /* 0x000000ff0a0a7207 */ /* 0x000fe40001800000 */
[----:B------:R-:W-:Y:S02]  /*3ad0*/  ISETP.NE.AND P1, PT, R16, RZ, P1 ;  /* 0x000000ff1000720c */ /* 0x000fe40000f25270 */
[----:B------:R-:W-:-:S02]  /*3ae0*/  SHF.R.U32.HI R10, RZ, R10, R13 ;  /* 0x0000000aff0a7219 */ /* 0x000fc4000001160d */
[----:B------:R-:W-:Y:S02]  /*3af0*/  PLOP3.LUT P0, PT, P0, P1, PT, 0xf8, 0x8f ;  /* 0x00000000008f781c */ /* 0x000fe40000703f70 */
[----:B------:R-:W-:Y:S02]  /*3b00*/  SHF.R.U32.HI R14, RZ, 0x1, R10 ;  /* 0x00000001ff0e7819 */ /* 0x000fe4000001160a */
[----:B------:R-:W-:-:S04]  /*3b10*/  SEL R9, RZ, 0x1, !P0 ;  /* 0x00000001ff097807 */ /* 0x000fc80004000000 */
[----:B------:R-:W-:-:S04]  /*3b20*/  LOP3.LUT R9, R9, 0x1, R14, 0xf8, !PT ;  /* 0x0000000109097812 */ /* 0x000fc800078ef80e */
[----:B------:R-:W-:-:S04]  /*3b30*/  LOP3.LUT R9, R9, R10, RZ, 0xc0, !PT ;  /* 0x0000000a09097212 */ /* 0x000fc800078ec0ff */
[----:B------:R-:W-:-:S04]  /*3b40*/  IADD3 R9, PT, PT, R14, R9, RZ ;  /* 0x000000090e097210 */ /* 0x000fc80007ffe0ff */
[----:B------:R-:W-:Y:S01]  /*3b50*/  LOP3.LUT R0, R9, R0, RZ, 0xfc, !PT ;  /* 0x0000000009007212 */ /* 0x000fe200078efcff */
[----:B------:R-:W-:Y:S06]  /*3b60*/  BRA `(.L_x_88) ;  /* 0x0000000000107947 */ /* 0x000fec0003800000 */
.L_x_87:
[----:B------:R-:W-:-:S04]  /*3b70*/  LOP3.LUT R0, R0, 0x80000000, RZ, 0xc0, !PT ;  /* 0x8000000000007812 */ /* 0x000fc800078ec0ff */
[----:B------:R-:W-:Y:S01]  /*3b80*/  LOP3.LUT R0, R0, 0x7f800000, RZ, 0xfc, !PT ;  /* 0x7f80000000007812 */ /* 0x000fe200078efcff */
[----:B------:R-:W-:Y:S06]  /*3b90*/  BRA `(.L_x_88) ;  /* 0x0000000000047947 */ /* 0x000fec0003800000 */
.L_x_86:
[----:B------:R-:W-:-:S07]  /*3ba0*/  LEA R0, R9, R0, 0x17 ;  /* 0x0000000009007211 */ /* 0x000fce00078eb8ff */
.L_x_88:
[----:B------:R-:W-:Y:S05]  /*3bb0*/  BSYNC.RECONVERGENT B1 ;  /* 0x0000000000017941 */ /* 0x000fea0003800200 */
.L_x_85:
[----:B------:R-:W-:Y:S05]  /*3bc0*/  BRA `(.L_x_89) ;  /* 0x0000000000207947 */ /* 0x000fea0003800000 */
.L_x_84:
[----:B------:R-:W-:-:S04]  /*3bd0*/  LOP3.LUT R0, R15, 0x80000000, R0, 0x48, !PT ;  /* 0x800000000f007812 */ /* 0x000fc800078e4800 */
[----:B------:R-:W-:Y:S01]  /*3be0*/  LOP3.LUT R0, R0, 0x7f800000, RZ, 0xfc, !PT ;  /* 0x7f80000000007812 */ /* 0x000fe200078efcff */
[----:B------:R-:W-:Y:S06]  /*3bf0*/  BRA `(.L_x_89) ;  /* 0x0000000000147947 */ /* 0x000fec0003800000 */
.L_x_83:
[----:B------:R-:W-:Y:S01]  /*3c00*/  LOP3.LUT R0, R15, 0x80000000, R0, 0x48, !PT ;  /* 0x800000000f007812 */ /* 0x000fe200078e4800 */
[----:B------:R-:W-:Y:S06]  /*3c10*/  BRA `(.L_x_89) ;  /* 0x00000000000c7947 */ /* 0x000fec0003800000 */
.L_x_82:
[----:B------:R-:W0:Y:S01]  /*3c20*/  MUFU.RSQ R0, -QNAN ;  /* 0xffc0000000007908 */ /* 0x000e220000001400 */
[----:B------:R-:W-:Y:S05]  /*3c30*/  BRA `(.L_x_89) ;  /* 0x0000000000047947 */ /* 0x000fea0003800000 */
.L_x_81:
[----:B------:R-:W-:-:S07]  /*3c40*/  FADD.FTZ R0, R0, R3 ;  /* 0x0000000300007221 */ /* 0x000fce0000010000 */
.L_x_89:
[----:B------:R-:W-:Y:S05]  /*3c50*/  BSYNC.RECONVERGENT B0 ;  /* 0x0000000000007941 */ /* 0x000fea0003800200 */
.L_x_79:
[----:B------:R-:W-:Y:S01]  /*3c60*/  HFMA2 R13, -RZ, RZ, 0, 0 ;  /* 0x00000000ff0d7431 */ /* 0x000fe200000001ff */
[----:B0-----:R-:W-:-:S03]  /*3c70*/  MOV R9, R0 ;  /* 0x0000000000097202 */ /* 0x001fc60000000f00 */
[----:B------:R-:W-:Y:S05]  /*3c80*/  RET.REL.NODEC R12 `(attention_softmax_kernel) ;  /* 0xffffffc00cdc7950 */ /* 0x000fea0003c3ffff */
.L_x_90:
        /* <DEDUP_REMOVED lines=15> */
.L_x_98:


//--------------------- .text.scaled_dot_product_attention_kernel --------------------------
	.section	.text.scaled_dot_product_attention_kernel,"ax",@progbits
	.align	128
        .global         scaled_dot_product_attention_kernel
        .type           scaled_dot_product_attention_kernel,@function
        .size           scaled_dot_product_attention_kernel,(.L_x_101 - scaled_dot_product_attention_kernel)
        .other          scaled_dot_product_attention_kernel,@"STO_CUDA_ENTRY STV_DEFAULT"
scaled_dot_product_attention_kernel:
.text.scaled_dot_product_attention_kernel:
[----:B------:R-:W-:Y:S08]  /*0000*/  LDC R1, c[0x0][0x37c] ;  /* 0x0000df00ff017b82 */ /* 0x000ff00000000800 */
[----:B------:R-:W0:Y:S01]  /*0010*/  LDC.64 R2, c[0x0][0x3a8] ;  /* 0x0000ea00ff027b82 */ /* 0x000e220000000a00 */
[----:B------:R-:W1:Y:S01]  /*0020*/  S2R R9, SR_TID.X ;  /* 0x0000000000097919 */ /* 0x000e620000002100 */
[----:B------:R-:W2:Y:S06]  /*0030*/  LDCU UR11, c[0x0][0x3b0] ;  /* 0x00007600ff0b77ac */ /* 0x000eac0008000800 */
[----:B------:R-:W3:Y:S08]  /*0040*/  S2UR UR4, SR_CTAID.Z ;  /* 0x00000000000479c3 */ /* 0x000ef00000002700 */
[----:B------:R-:W-:Y:S01]  /*0050*/  S2UR UR5, SR_CTAID.X ;  /* 0x00000000000579c3 */ /* 0x000fe20000002500 */
[----:B0-----:R-:W0:Y:S01]  /*0060*/  I2F.U32.RP R0, R3 ;  /* 0x0000000300007306 */ /* 0x001e220000209000 */
[----:B------:R-:W-:-:S07]  /*0070*/  ISETP.NE.U32.AND P2, PT, R3, RZ, PT ;  /* 0x000000ff0300720c */ /* 0x000fce0003f45070 */
[----:B0-----:R-:W0:Y:S02]  /*0080*/  MUFU.RCP R0, R0 ;  /* 0x0000000000007308 */ /* 0x001e240000001000 */
[----:B0-----:R-:W-:Y:S02]  /*0090*/  IADD3 R4, PT, PT, R0, 0xffffffe, RZ ;  /* 0x0ffffffe00047810 */ /* 0x001fe40007ffe0ff */
[----:B------:R-:W0:Y:S04]  /*00a0*/  LDC R0, c[0x0][0x364] ;  /* 0x0000d900ff007b82 */ /* 0x000e280000000800 */
[----:B------:R4:W5:Y:S04]  /*00b0*/  F2I.FTZ.U32.TRUNC.NTZ R5, R4 ;  /* 0x0000000400057305 */ /* 0x000968000021f000 */
[----:B------:R-:W1:Y:S01]  /*00c0*/  LDC R8, c[0x0][0x360] ;  /* 0x0000d800ff087b82 */ /* 0x000e620000000800 */
[----:B----4-:R-:W-:Y:S01]  /*00d0*/  HFMA2 R4, -RZ, RZ, 0, 0 ;  /* 0x00000000ff047431 */ /* 0x010fe200000001ff */
[----:B-----5:R-:W-:-:S05]  /*00e0*/  IADD3 R6, PT, PT, RZ, -R5, RZ ;  /* 0x80000005ff067210 */ /* 0x020fca0007ffe0ff */
[----:B------:R-:W-:-:S04]  /*00f0*/  IMAD R7, R6, R3, RZ ;  /* 0x0000000306077224 */ /* 0x000fc800078e02ff */
[----:B------:R-:W-:Y:S01]  /*0100*/  IMAD.HI.U32 R5, R5, R7, R4 ;  /* 0x0000000705057227 */ /* 0x000fe200078e0004 */
[----:B------:R-:W-:Y:S01]  /*0110*/  LOP3.LUT R4, RZ, R3, RZ, 0x33, !PT ;  /* 0x00000003ff047212 */ /* 0x000fe200078e33ff */
[----:B------:R-:W0:Y:S04]  /*0120*/  S2R R7, SR_TID.Y ;  /* 0x0000000000077919 */ /* 0x000e280000002200 */
[----:B---3--:R-:W-:-:S05]  /*0130*/  IMAD.HI.U32 R5, R5, UR4, RZ ;  /* 0x0000000405057c27 */ /* 0x008fca000f8e00ff */
[----:B------:R-:W-:-:S05]  /*0140*/  IADD3 R6, PT, PT, -R5, RZ, RZ ;  /* 0x000000ff05067210 */ /* 0x000fca0007ffe1ff */
[----:B------:R-:W-:Y:S01]  /*0150*/  IMAD R6, R3, R6, UR4 ;  /* 0x0000000403067e24 */ /* 0x000fe2000f8e0206 */
[----:B------:R-:W0:Y:S04]  /*0160*/  S2UR UR4, SR_CTAID.Y ;  /* 0x00000000000479c3 */ /* 0x000e280000002600 */
[----:B------:R-:W-:-:S13]  /*0170*/  ISETP.GE.U32.AND P0, PT, R6, R3, PT ;  /* 0x000000030600720c */ /* 0x000fda0003f06070 */
[-C--:B------:R-:W-:Y:S02]  /*0180*/  @P0 IADD3 R6, PT, PT, R6, -R3.reuse, RZ ;  /* 0x8000000306060210 */ /* 0x080fe40007ffe0ff */
[----:B------:R-:W-:Y:S02]  /*0190*/  @P0 IADD3 R5, PT, PT, R5, 0x1, RZ ;  /* 0x0000000105050810 */ /* 0x000fe40007ffe0ff */
[----:B------:R-:W-:Y:S01]  /*01a0*/  ISETP.GE.U32.AND P1, PT, R6, R3, PT ;  /* 0x000000030600720c */ /* 0x000fe20003f26070 */
[----:B0-----:R-:W-:Y:S02]  /*01b0*/  IMAD R0, R0, UR4, R7 ;  /* 0x0000000400007c24 */ /* 0x001fe4000f8e0207 */
[----:B-1----:R-:W-:-:S03]  /*01c0*/  IMAD R7, R8, UR5, R9 ;  /* 0x0000000508077c24 */ /* 0x002fc6000f8e0209 */
[----:B--2---:R-:W-:-:S07]  /*01d0*/  ISETP.GE.AND P0, PT, R0, UR11, PT ;  /* 0x0000000b00007c0c */ /* 0x004fce000bf06270 */
[----:B------:R-:W-:-:S04]  /*01e0*/  @P1 IADD3 R5, PT, PT, R5, 0x1, RZ ;  /* 0x0000000105051810 */ /* 0x000fc80007ffe0ff */
[----:B------:R-:W-:-:S04]  /*01f0*/  SEL R5, R4, R5, !P2 ;  /* 0x0000000504057207 */ /* 0x000fc80005000000 */
[----:B------:R-:W-:-:S04]  /*0200*/  ISETP.GE.OR P0, PT, R5, R2, P0 ;  /* 0x000000020500720c */ /* 0x000fc80000706670 */
[----:B------:R-:W-:-:S13]  /*0210*/  ISETP.GE.OR P0, PT, R7, UR11, P0 ;  /* 0x0000000b07007c0c */ /* 0x000fda0008706670 */
[----:B------:R-:W-:Y:S05]  /*0220*/  @P0 EXIT ;  /* 0x000000000000094d */ /* 0x000fea0003800000 */
[----:B------:R-:W0:Y:S01]  /*0230*/  LDCU UR7, c[0x0][0x3b4] ;  /* 0x00007680ff0777ac */ /* 0x000e220008000800 */
[----:B------:R-:W-:Y:S02]  /*0240*/  IADD3 R9, PT, PT, R6, -R3, RZ ;  /* 0x8000000306097210 */ /* 0x000fe40007ffe0ff */
[----:B------:R-:W-:Y:S01]  /*0250*/  MOV R12, RZ ;  /* 0x000000ff000c7202 */ /* 0x000fe20000000f00 */
[----:B------:R-:W1:Y:S01]  /*0260*/  LDCU.64 UR12, c[0x0][0x358] ;  /* 0x00006b00ff0c77ac */ /* 0x000e620008000a00 */
[----:B------:R-:W-:-:S05]  /*0270*/  @P2 SEL R4, R9, R6, P1 ;  /* 0x0000000609042207 */ /* 0x000fca0000800000 */
[----:B------:R-:W-:-:S04]  /*0280*/  IMAD R9, R5, R3, R4 ;  /* 0x0000000305097224 */ /* 0x000fc800078e0204 */
[----:B------:R-:W-:Y:S01]  /*0290*/  IMAD R9, R9, UR11, RZ ;  /* 0x0000000b09097c24 */ /* 0x000fe2000f8e02ff */
[----:B0-----:R-:W-:-:S09]  /*02a0*/  UISETP.GE.AND UP0, UPT, UR7, 0x1, UPT ;  /* 0x000000010700788c */ /* 0x001fd2000bf06270 */
[----:B-1----:R-:W-:Y:S05]  /*02b0*/  BRA.U !UP0, `(.L_x_91) ;  /* 0x00000009085c7547 */ /* 0x002fea000b800000 */
[----:B------:R-:W-:Y:S02]  /*02c0*/  UISETP.GE.U32.AND UP1, UPT, UR7, 0x10, UPT ;  /* 0x000000100700788c */ /* 0x000fe4000bf26070 */
[----:B------:R-:W-:Y:S02]  /*02d0*/  IMAD R6, R9, UR7, RZ ;  /* 0x0000000709067c24 */ /* 0x000fe4000f8e02ff */
[----:B------:R-:W-:Y:S01]  /*02e0*/  HFMA2 R12, -RZ, RZ, 0, 0 ;  /* 0x00000000ff0c7431 */ /* 0x000fe200000001ff */
[----:B------:R-:W-:Y:S02]  /*02f0*/  ULOP3.LUT UR10, UR7, 0xf, URZ, 0xc0, !UPT ;  /* 0x0000000f070a7892 */ /* 0x000fe4000f8ec0ff */
[--C-:B------:R-:W-:Y:S01]  /*0300*/  IMAD R8, R0, UR7, R6.reuse ;  /* 0x0000000700087c24 */ /* 0x100fe2000f8e0206 */
[----:B------:R-:W-:Y:S01]  /*0310*/  UMOV UR4, URZ ;  /* 0x000000ff00047c82 */ /* 0x000fe20008000000 */
[----:B------:R-:W-:Y:S01]  /*0320*/  IMAD R6, R7, UR7, R6 ;  /* 0x0000000707067c24 */ /* 0x000fe2000f8e0206 */
[----:B------:R-:W-:Y:S01]  /*0330*/  UISETP.NE.AND UP0, UPT, UR10, URZ, UPT ;  /* 0x000000ff0a00728c */ /* 0x000fe2000bf05270 */
[----:B------:R-:W-:Y:S10]  /*0340*/  BRA.U !UP1, `(.L_x_92) ;  /* 0x0000000509087547 */ /* 0x000ff4000b800000 */
[----:B------:R-:W0:Y:S01]  /*0350*/  LDCU.64 UR8, c[0x0][0x388] ;  /* 0x00007100ff0877ac */ /* 0x000e220008000a00 */
[----:B------:R-:W-:Y:S02]  /*0360*/  MOV R12, RZ ;  /* 0x000000ff000c7202 */ /* 0x000fe40000000f00 */
[----:B------:R-:W-:Y:S01]  /*0370*/  MOV R10, R6 ;  /* 0x00000006000a7202 */ /* 0x000fe20000000f00 */
[----:B------:R-:W-:Y:S01]  /*0380*/  ULOP3.LUT UR4, UR7, 0x7ffffff0, URZ, 0xc0, !UPT ;  /* 0x7ffffff007047892 */ /* 0x000fe2000f8ec0ff */
[----:B------:R-:W-:Y:S01]  /*0390*/  MOV R11, R8 ;  /* 0x00000008000b7202 */ /* 0x000fe20000000f00 */
[----:B0-----:R-:W-:Y:S02]  /*03a0*/  UIADD3 UR5, UP1, UPT, UR8, 0x20, URZ ;  /* 0x0000002008057890 */ /* 0x001fe4000ff3e0ff */
[----:B------:R-:W-:Y:S02]  /*03b0*/  UIADD3 UR8, UPT, UPT, -UR4, URZ, URZ ;  /* 0x000000ff04087290 */ /* 0x000fe4000fffe1ff */
[----:B------:R-:W-:-:S12]  /*03c0*/  UIADD3.X UR6, UPT, UPT, URZ, UR9, URZ, UP1, !UPT ;  /* 0x00000009ff067290 */ /* 0x000fd80008ffe4ff */
.L_x_93:
[----:B------:R-:W0:Y:S01]  /*03d0*/  LDC.64 R2, c[0x0][0x380] ;  /* 0x0000e000ff027b82 */ /* 0x000e220000000a00 */
[----:B------:R-:W-:Y:S02]  /*03e0*/  MOV R4, UR5 ;  /* 0x0000000500047c02 */ /* 0x000fe40008000f00 */
[----:B------:R-:W-:-:S03]  /*03f0*/  MOV R5, UR6 ;  /* 0x0000000600057c02 */ /* 0x000fc60008000f00 */
[----:B------:R-:W-:-:S05]  /*0400*/  IMAD.WIDE R4, R10, 0x4, R4 ;  /* 0x000000040a047825 */ /* 0x000fca00078e0204 */
[----:B------:R-:W2:Y:S04]  /*0410*/  LDG.E R14, desc[UR12][R4.64+-0x20] ;  /* 0xffffe00c040e7981 */ /* 0x000ea8000c1e1900 */
[----:B------:R-:W3:Y:S04]  /*0420*/  LDG.E R26, desc[UR12][R4.64+-0x1c] ;  /* 0xffffe40c041a7981 */ /* 0x000ee8000c1e1900 */
[----:B------:R-:W4:Y:S01]  /*0430*/  LDG.E R19, desc[UR12][R4.64+-0x18] ;  /* 0xffffe80c04137981 */ /* 0x000f22000c1e1900 */
[----:B0-----:R-:W-:-:S03]  /*0440*/  IMAD.WIDE R2, R11, 0x4, R2 ;  /* 0x000000040b027825 */ /* 0x001fc600078e0202 */
[----:B------:R-:W5:Y:S04]  /*0450*/  LDG.E R21, desc[UR12][R4.64+-0x14] ;  /* 0xffffec0c04157981 */ /* 0x000f68000c1e1900 */
[----:B------:R-:W2:Y:S04]  /*0460*/  LDG.E R13, desc[UR12][R2.64] ;  /* 0x0000000c020d7981 */ /* 0x000ea8000c1e1900 */
[----:B------:R-:W3:Y:S04]  /*0470*/  LDG.E R25, desc[UR12][R2.64+0x4] ;  /* 0x0000040c02197981 */ /* 0x000ee8000c1e1900 */
[----:B------:R-:W4:Y:S04]  /*0480*/  LDG.E R18, desc[UR12][R2.64+0x8] ;  /* 0x0000080c02127981 */ /* 0x000f28000c1e1900 */
[----:B------:R-:W5:Y:S04]  /*0490*/  LDG.E R20, desc[UR12][R2.64+0xc] ;  /* 0x00000c0c02147981 */ /* 0x000f68000c1e1900 */
[----:B------:R-:W5:Y:S04]  /*04a0*/  LDG.E R22, desc[UR12][R2.64+0x10] ;  /* 0x0000100c02167981 */ /* 0x000f68000c1e1900 */
[----:B------:R-:W5:Y:S04]  /*04b0*/  LDG.E R23, desc[UR12][R4.64+-0x10] ;  /* 0xfffff00c04177981 */ /* 0x000f68000c1e1900 */
[----:B------:R-:W5:Y:S04]  /*04c0*/  LDG.E R16, desc[UR12][R2.64+0x14] ;  /* 0x0000140c02107981 */ /* 0x000f68000c1e1900 */
[----:B------:R-:W5:Y:S04]  /*04d0*/  LDG.E R17, desc[UR12][R4.64+-0xc] ;  /* 0xfffff40c04117981 */ /* 0x000f68000c1e1900 */
[----:B------:R-:W5:Y:S04]  /*04e0*/  LDG.E R15, desc[UR12][R4.64+-0x4] ;  /* 0xfffffc0c040f7981 */ /* 0x000f68000c1e1900 */
[----:B------:R-:W5:Y:S01]  /*04f0*/  LDG.E R27, desc[UR12][R2.64+0x3c] ;  /* 0x00003c0c021b7981 */ /* 0x000f62000c1e1900 */
[----:B--2---:R-:W-:-:S03]  /*0500*/  FFMA R24, R13, R14, R12 ;  /* 0x0000000e0d187223 */ /* 0x004fc6000000000c */
[----:B------:R-:W2:Y:S04]  /*0510*/  LDG.E R12, desc[UR12][R2.64+0x18] ;  /* 0x0000180c020c7981 */ /* 0x000ea8000c1e1900 */
[----:B------:R-:W2:Y:S04]  /*0520*/  LDG.E R13, desc[UR12][R4.64+-0x8] ;  /* 0xfffff80c040d7981 */ /* 0x000ea8000c1e1900 */
[----:B------:R-:W2:Y:S01]  /*0530*/  LDG.E R14, desc[UR12][R2.64+0x1c] ;  /* 0x00001c0c020e7981 */ /* 0x000ea2000c1e1900 */
[----:B---3--:R-:W-:-:S03]  /*0540*/  FFMA R25, R25, R26, R24 ;  /* 0x0000001a19197223 */ /* 0x008fc60000000018 */
[----:B------:R-:W3:Y:S01]  /*0550*/  LDG.E R24, desc[UR12][R2.64+0x34] ;  /* 0x0000340c02187981 */ /* 0x000ee2000c1e1900 */
[----:B----4-:R-:W-:-:S03]  /*0560*/  FFMA R25, R18, R19, R25 ;  /* 0x0000001312197223 */ /* 0x010fc60000000019 */
[----:B------:R-:W4:Y:S01]  /*0570*/  LDG.E R19, desc[UR12][R2.64+0x20] ;  /* 0x0000200c02137981 */ /* 0x000f22000c1e1900 */
[----:B-----5:R-:W-:-:S03]  /*0580*/  FFMA R25, R20, R21, R25 ;  /* 0x0000001514197223 */ /* 0x020fc60000000019 */
[----:B------:R-:W4:Y:S01]  /*0590*/  LDG.E R18, desc[UR12][R4.64] ;  /* 0x0000000c04127981 */ /* 0x000f22000c1e1900 */
[----:B------:R-:W-:-:S03]  /*05a0*/  FFMA R25, R22, R23, R25 ;  /* 0x0000001716197223 */ /* 0x000fc60000000019 */
[----:B------:R-:W5:Y:S04]  /*05b0*/  LDG.E R20, desc[UR12][R2.64+0x24] ;  /* 0x0000240c02147981 */ /* 0x000f68000c1e1900 */
[----:B------:R-:W5:Y:S01]  /*05c0*/  LDG.E R21, desc[UR12][R4.64+0x4] ;  /* 0x0000040c04157981 */ /* 0x000f62000c1e1900 */
[----:B------:R-:W-:-:S03]  /*05d0*/  FFMA R25, R16, R17, R25 ;  /* 0x0000001110197223 */ /* 0x000fc60000000019 */
[----:B------:R-:W3:Y:S04]  /*05e0*/  LDG.E R22, desc[UR12][R2.64+0x28] ;  /* 0x0000280c02167981 */ /* 0x000ee8000c1e1900 */
[----:B------:R-:W3:Y:S04]  /*05f0*/  LDG.E R23, desc[UR12][R4.64+0x8] ;  /* 0x0000080c04177981 */ /* 0x000ee8000c1e1900 */
[----:B------:R-:W3:Y:S04]  /*0600*/  LDG.E R16, desc[UR12][R2.64+0x2c] ;  /* 0x00002c0c02107981 */ /* 0x000ee8000c1e1900 */
[----:B------:R-:W3:Y:S04]  /*0610*/  LDG.E R17, desc[UR12][R4.64+0xc] ;  /* 0x00000c0c04117981 */ /* 0x000ee8000c1e1900 */
[----:B------:R-:W3:Y:S01]  /*0620*/  LDG.E R26, desc[UR12][R4.64+0x1c] ;  /* 0x00001c0c041a7981 */ /* 0x000ee2000c1e1900 */
[----:B--2---:R-:W-:-:S03]  /*0630*/  FFMA R25, R12, R13, R25 ;  /* 0x0000000d0c197223 */ /* 0x004fc60000000019 */
[----:B------:R-:W2:Y:S04]  /*0640*/  LDG.E R12, desc[UR12][R2.64+0x30] ;  /* 0x0000300c020c7981 */ /* 0x000ea8000c1e1900 */
[----:B------:R-:W2:Y:S01]  /*0650*/  LDG.E R13, desc[UR12][R4.64+0x10] ;  /* 0x0000100c040d7981 */ /* 0x000ea2000c1e1900 */
[----:B------:R-:W-:-:S03]  /*0660*/  FFMA R28, R14, R15, R25 ;  /* 0x0000000f0e1c7223 */ /* 0x000fc60000000019 */
[----:B------:R-:W2:Y:S04]  /*0670*/  LDG.E R25, desc[UR12][R4.64+0x14] ;  /* 0x0000140c04197981 */ /* 0x000ea8000c1e1900 */
[----:B------:R-:W2:Y:S04]  /*0680*/  LDG.E R14, desc[UR12][R2.64+0x38] ;  /* 0x0000380c020e7981 */ /* 0x000ea8000c1e1900 */
[----:B------:R-:W2:Y:S01]  /*0690*/  LDG.E R15, desc[UR12][R4.64+0x18] ;  /* 0x0000180c040f7981 */ /* 0x000ea2000c1e1900 */
[----:B----4-:R-:W-:-:S04]  /*06a0*/  FFMA R19, R19, R18, R28 ;  /* 0x0000001213137223 */ /* 0x010fc8000000001c */
[----:B-----5:R-:W-:Y:S01]  /*06b0*/  FFMA R19, R20, R21, R19 ;  /* 0x0000001514137223 */ /* 0x020fe20000000013 */
[----:B------:R-:W-:-:S03]  /*06c0*/  UIADD3 UR8, UPT, UPT, UR8, 0x10, URZ ;  /* 0x0000001008087890 */ /* 0x000fc6000fffe0ff */
[----:B---3--:R-:W-:Y:S01]  /*06d0*/  FFMA R19, R22, R23, R19 ;  /* 0x0000001716137223 */ /* 0x008fe20000000013 */
[----:B------:R-:W-:-:S03]  /*06e0*/  UISETP.NE.AND UP1, UPT, UR8, URZ, UPT ;  /* 0x000000ff0800728c */ /* 0x000fc6000bf25270 */
[----:B------:R-:W-:Y:S01]  /*06f0*/  FFMA R17, R16, R17, R19 ;  /* 0x0000001110117223 */ /* 0x000fe20000000013 */
[----:B------:R-:W-:Y:S02]  /*0700*/  IADD3 R11, PT, PT, R11, 0x10, RZ ;  /* 0x000000100b0b7810 */ /* 0x000fe40007ffe0ff */
[----:B------:R-:W-:Y:S01]  /*0710*/  IADD3 R10, PT, PT, R10, 0x10, RZ ;  /* 0x000000100a0a7810 */ /* 0x000fe20007ffe0ff */
[----:B--2---:R-:W-:-:S04]  /*0720*/  FFMA R13, R12, R13, R17 ;  /* 0x0000000d0c0d7223 */ /* 0x004fc80000000011 */
[----:B------:R-:W-:-:S04]  /*0730*/  FFMA R13, R24, R25, R13 ;  /* 0x00000019180d7223 */ /* 0x000fc8000000000d */
[----:B------:R-:W-:-:S04]  /*0740*/  FFMA R14, R14, R15, R13 ;  /* 0x0000000f0e0e7223 */ /* 0x000fc8000000000d */
[----:B------:R-:W-:Y:S01]  /*0750*/  FFMA R12, R27, R26, R14 ;  /* 0x0000001a1b0c7223 */ /* 0x000fe2000000000e */
[----:B------:R-:W-:Y:S06]  /*0760*/  BRA.U UP1, `(.L_x_93) ;  /* 0xfffffffd01187547 */ /* 0x000fec000b83ffff */
.L_x_92:
[----:B------:R-:W-:Y:S05]  /*0770*/  BRA.U !UP0, `(.L_x_91) ;  /* 0x00000005082c7547 */ /* 0x000fea000b800000 */
[----:B------:R-:W-:Y:S02]  /*0780*/  UISETP.GE.U32.AND UP0, UPT, UR10, 0x8, UPT ;  /* 0x000000080a00788c */ /* 0x000fe4000bf06070 */
[----:B------:R-:W-:-:S04]  /*0790*/  ULOP3.LUT UR6, UR7, 0x7, URZ, 0xc0, !UPT ;  /* 0x0000000707067892 */ /* 0x000fc8000f8ec0ff */
[----:B------:R-:W-:-:S03]  /*07a0*/  UISETP.NE.AND UP1, UPT, UR6, URZ, UPT ;  /* 0x000000ff0600728c */ /* 0x000fc6000bf25270 */
[----:B------:R-:W-:Y:S08]  /*07b0*/  BRA.U !UP0, `(.L_x_94) ;  /* 0x00000001087c7547 */ /* 0x000ff0000b800000 */
[----:B------:R-:W0:Y:S01]  /*07c0*/  LDC.64 R4, c[0x0][0x380] ;  /* 0x0000e000ff047b82 */ /* 0x000e220000000a00 */
[----:B------:R-:W-:Y:S02]  /*07d0*/  IADD3 R11, PT, PT, R8, UR4, RZ ;  /* 0x00000004080b7c10 */ /* 0x000fe4000fffe0ff */
[----:B------:R-:W-:-:S05]  /*07e0*/  IADD3 R13, PT, PT, R6, UR4, RZ ;  /* 0x00000004060d7c10 */ /* 0x000fca000fffe0ff */
[----:B------:R-:W1:Y:S01]  /*07f0*/  LDC.64 R2, c[0x0][0x388] ;  /* 0x0000e200ff027b82 */ /* 0x000e620000000a00 */
[----:B0-----:R-:W-:-:S05]  /*0800*/  IMAD.WIDE R4, R11, 0x4, R4 ;  /* 0x000000040b047825 */ /* 0x001fca00078e0204 */
[----:B------:R-:W2:Y:S01]  /*0810*/  LDG.E R19, desc[UR12][R4.64] ;  /* 0x0000000c04137981 */ /* 0x000ea2000c1e1900 */
[----:B-1----:R-:W-:-:S03]  /*0820*/  IMAD.WIDE R2, R13, 0x4, R2 ;  /* 0x000000040d027825 */ /* 0x002fc600078e0202 */
[----:B------:R-:W3:Y:S04]  /*0830*/  LDG.E R21, desc[UR12][R4.64+0x4] ;  /* 0x0000040c04157981 */ /* 0x000ee8000c1e1900 */
[----:B------:R-:W2:Y:S04]  /*0840*/  LDG.E R18, desc[UR12][R2.64] ;  /* 0x0000000c02127981 */ /* 0x000ea8000c1e1900 */
        /* <DEDUP_REMOVED lines=14> */
[----:B--2---:R-:W-:-:S04]  /*0930*/  FFMA R18, R19, R18, R12 ;  /* 0x0000001213127223 */ /* 0x004fc8000000000c */
[----:B---3--:R-:W-:-:S04]  /*0940*/  FFMA R18, R21, R20, R18 ;  /* 0x0000001415127223 */ /* 0x008fc80000000012 */
[----:B----4-:R-:W-:-:S04]  /*0950*/  FFMA R18, R23, R22, R18 ;  /* 0x0000001617127223 */ /* 0x010fc80000000012 */
[----:B-----5:R-:W-:-:S04]  /*0960*/  FFMA R25, R25, R24, R18 ;  /* 0x0000001819197223 */ /* 0x020fc80000000012 */
[----:B------:R-:W-:-:S04]  /*0970*/  FFMA R16, R16, R17, R25 ;  /* 0x0000001110107223 */ /* 0x000fc80000000019 */
[----:B------:R-:W-:-:S04]  /*0980*/  FFMA R13, R13, R14, R16 ;  /* 0x0000000e0d0d7223 */ /* 0x000fc80000000010 */
[----:B------:R-:W-:-:S04]  /*0990*/  FFMA R10, R10, R11, R13 ;  /* 0x0000000b0a0a7223 */ /* 0x000fc8000000000d */
[----:B------:R-:W-:-:S07]  /*09a0*/  FFMA R12, R15, R26, R10 ;  /* 0x0000001a0f0c7223 */ /* 0x000fce000000000a */
.L_x_94:
        /* <DEDUP_REMOVED lines=14> */
[----:B------:R-:W4:Y:S04]  /*0a90*/  LDG.E R13, desc[UR12][R2.64+0x4] ;  /* 0x0000040c020d7981 */ /* 0x000f28000c1e1900 */
[----:B------:R-:W4:Y:S04]  /*0aa0*/  LDG.E R14, desc[UR12][R4.64+0x4] ;  /* 0x0000040c040e7981 */ /* 0x000f28000c1e1900 */
[----:B------:R-:W3:Y:S04]  /*0ab0*/  LDG.E R16, desc[UR12][R4.64+0x8] ;  /* 0x0000080c04107981 */ /* 0x000ee8000c1e1900 */
[----:B------:R-:W5:Y:S04]  /*0ac0*/  LDG.E R17, desc[UR12][R2.64+0xc] ;  /* 0x00000c0c02117981 */ /* 0x000f68000c1e1900 */
[----:B------:R-:W5:Y:S01]  /*0ad0*/  LDG.E R18, desc[UR12][R4.64+0xc] ;  /* 0x00000c0c04127981 */ /* 0x000f62000c1e1900 */
[----:B------:R-:W-:Y:S01]  /*0ae0*/  UIADD3 UR4, UPT, UPT, UR4, 0x4, URZ ;  /* 0x0000000404047890 */ /* 0x000fe2000fffe0ff */
[----:B--2---:R-:W-:-:S04]  /*0af0*/  FFMA R10, R11, R10, R12 ;  /* 0x0000000a0b0a7223 */ /* 0x004fc8000000000c */
[----:B----4-:R-:W-:-:S04]  /*0b00*/  FFMA R10, R13, R14, R10 ;  /* 0x0000000e0d0a7223 */ /* 0x010fc8000000000a */
[----:B---3--:R-:W-:-:S04]  /*0b10*/  FFMA R10, R15, R16, R10 ;  /* 0x000000100f0a7223 */ /* 0x008fc8000000000a */
[----:B-----5:R-:W-:-:S07]  /*0b20*/  FFMA R12, R17, R18, R10 ;  /* 0x00000012110c7223 */ /* 0x020fce000000000a */
.L_x_95:
[----:B------:R-:W-:Y:S05]  /*0b30*/  BRA.U !UP1, `(.L_x_91) ;  /* 0x00000001093c7547 */ /* 0x000fea000b800000 */
[----:B------:R-:W0:Y:S01]  /*0b40*/  LDC.64 R14, c[0x0][0x380] ;  /* 0x0000e000ff0e7b82 */ /* 0x000e220000000a00 */
[----:B------:R-:W-:Y:S01]  /*0b50*/  IADD3 R13, PT, PT, R6, UR4, RZ ;  /* 0x00000004060d7c10 */ /* 0x000fe2000fffe0ff */
[----:B------:R-:W-:Y:S01]  /*0b60*/  UIADD3 UR5, UPT, UPT, -UR5, URZ, URZ ;  /* 0x000000ff05057290 */ /* 0x000fe2000fffe1ff */
[----:B------:R-:W-:-:S05]  /*0b70*/  IADD3 R17, PT, PT, R8, UR4, RZ ;  /* 0x0000000408117c10 */ /* 0x000fca000fffe0ff */
[----:B------:R-:W1:Y:S06]  /*0b80*/  LDC.64 R10, c[0x0][0x388] ;  /* 0x0000e200ff0a7b82 */ /* 0x000e6c0000000a00 */
.L_x_96:
[----:B-1----:R-:W-:-:S04]  /*0b90*/  IMAD.WIDE R2, R13, 0x4, R10 ;  /* 0x000000040d027825 */ /* 0x002fc800078e020a */
[----:B0-----:R-:W-:Y:S02]  /*0ba0*/  IMAD.WIDE R4, R17, 0x4, R14 ;  /* 0x0000000411047825 */ /* 0x001fe400078e020e */
[----:B------:R-:W2:Y:S04]  /*0bb0*/  LDG.E R2, desc[UR12][R2.64] ;  /* 0x0000000c02027981 */ /* 0x000ea8000c1e1900 */
[----:B------:R-:W2:Y:S01]  /*0bc0*/  LDG.E R5, desc[UR12][R4.64] ;  /* 0x0000000c04057981 */ /* 0x000ea2000c1e1900 */
[----:B------:R-:W-:Y:S01]  /*0bd0*/  UIADD3 UR5, UPT, UPT, UR5, 0x1, URZ ;  /* 0x0000000105057890 */ /* 0x000fe2000fffe0ff */
[----:B------:R-:W-:Y:S02]  /*0be0*/  IADD3 R13, PT, PT, R13, 0x1, RZ ;  /* 0x000000010d0d7810 */ /* 0x000fe40007ffe0ff */
[----:B------:R-:W-:Y:S01]  /*0bf0*/  IADD3 R17, PT, PT, R17, 0x1, RZ ;  /* 0x0000000111117810 */ /* 0x000fe20007ffe0ff */
[----:B------:R-:W-:Y:S01]  /*0c00*/  UISETP.NE.AND UP0, UPT, UR5, URZ, UPT ;  /* 0x000000ff0500728c */ /* 0x000fe2000bf05270 */
[----:B--2---:R-:W-:-:S08]  /*0c10*/  FFMA R12, R5, R2, R12 ;  /* 0x00000002050c7223 */ /* 0x004fd0000000000c */
[----:B------:R-:W-:Y:S05]  /*0c20*/  BRA.U UP0, `(.L_x_96) ;  /* 0xfffffffd00d87547 */ /* 0x000fea000b83ffff */
.L_x_91:
[----:B------:R-:W0:Y:S01]  /*0c30*/  LDCU.U8 UR4, c[0x0][0x3bc] ;  /* 0x00007780ff0477ac */ /* 0x000e220008000000 */
[----:B------:R-:W1:Y:S01]  /*0c40*/  LDC.64 R2, c[0x0][0x3a0] ;  /* 0x0000e800ff027b82 */ /* 0x000e620000000a00 */
[----:B------:R-:W-:Y:S01]  /*0c50*/  IADD3 R4, PT, PT, R0, R9, RZ ;  /* 0x0000000900047210 */ /* 0x000fe20007ffe0ff */
[----:B------:R-:W2:Y:S01]  /*0c60*/  LDCU UR5, c[0x0][0x3b8] ;  /* 0x00007700ff0577ac */ /* 0x000ea20008000800 */
[----:B------:R-:W-:-:S03]  /*0c70*/  ISETP.GT.AND P1, PT, R7, R0, PT ;  /* 0x000000000700720c */ /* 0x000fc60003f24270 */
[----:B------:R-:W-:Y:S01]  /*0c80*/  IMAD R9, R4, UR11, R7 ;  /* 0x0000000b04097c24 */ /* 0x000fe2000f8e0207 */
[----:B0-----:R-:W-:Y:S01]  /*0c90*/  UPRMT UR4, UR4, 0x8880, URZ ;  /* 0x0000888004047896 */ /* 0x001fe200080000ff */
[----:B--2---:R-:W-:-:S05]  /*0ca0*/  FMUL R5, R12, UR5 ;  /* 0x000000050c057c20 */ /* 0x004fca0008400000 */
[----:B------:R-:W-:Y:S01]  /*0cb0*/  ISETP.NE.AND P0, PT, RZ, UR4, PT ;  /* 0x00000004ff007c0c */ /* 0x000fe2000bf05270 */
[----:B-1----:R-:W-:-:S12]  /*0cc0*/  IMAD.WIDE R2, R9, 0x4, R2 ;  /* 0x0000000409027825 */ /* 0x002fd800078e0202 */
[----:B------:R-:W-:-:S05]  /*0cd0*/  @P0 FSEL R5, R5, -1.00000000000000000000e+10, !P1 ;  /* 0xd01502f905050808 */ /* 0x000fca0004800000 */
[----:B------:R-:W-:Y:S01]  /*0ce0*/  STG.E desc[UR12][R2.64], R5 ;  /* 0x0000000502007986 */ /* 0x000fe2000c10190c */
[----:B------:R-:W-:Y:S05]  /*0cf0*/  EXIT ;  /* 0x000000000000794d */ /* 0x000fea0003800000 */
.L_x_97:
        /* <DEDUP_REMOVED lines=16> */
.L_x_101:


//--------------------- .nv.shared.reserved.0     --------------------------
	.section	.nv.shared.reserved.0,"aw",@nobits
	.weak		__nv_reservedSMEM_offset_0_alias
	.size		__nv_reservedSMEM_offset_0_alias, 0, 64
	.other		__nv_reservedSMEM_offset_0_alias,@"STO_CUDA_RESERVED_SHARED STV_DEFAULT"
__nv_reservedSMEM_offset_0_alias:
	.zero		0
	.zero		64


//--------------------- .nv.constant0.attention_output_kernel --------------------------
	.section	.nv.constant0.attention_output_kernel,"a",@progbits
	.sectionflags	@""
	.align	4
.nv.constant0.attention_output_kernel:
	.zero		936


//--------------------- .nv.constant0.attention_softmax_kernel --------------------------
	.section	.nv.constant0.attention_softmax_kernel,"a",@progbits
	.sectionflags	@""
	.align	4
.nv.constant0.attention_softmax_kernel:
	.zero		916


//--------------------- .nv.constant0.scaled_dot_product_attention_kernel --------------------------
	.section	.nv.constant0.scaled_dot_product_attention_kernel,"a",@progbits
	.sectionflags	@""
	.align	4
.nv.constant0.scaled_dot_product_attention_kernel:
	.zero		957


//--------------------- SYMBOLS --------------------------

	.type		.nv.reservedSmem.offset0,@object
	.size		.nv.reservedSmem.offset0,0x4
